// auto-generated by cutlass_sweep.sparse_gemm — config: {"arch": "sm_90", "cluster_m": 1, "cluster_n": 1, "dtype": "fp16", "tile_k": 64, "tile_m": 256, "tile_n": 64}
#include "cutlass/cutlass.h"
#include "cutlass/gemm/collective/collective_builder.hpp"
#include "cutlass/gemm/device/gemm_universal_adapter.h"
#include "cutlass/gemm/kernel/gemm_universal.hpp"
#include "cutlass/epilogue/collective/collective_builder.hpp"

using Elem = cutlass::half_t;
using Acc  = float;
using TileShape    = cute::Shape<cute::_256, cute::_64, cute::_64>;
using ClusterShape = cute::Shape<cute::_1, cute::_1, cute::_1>;

using CollectiveEpilogue = typename cutlass::epilogue::collective::CollectiveBuilder<
    cutlass::arch::Sm90, cutlass::arch::OpClassSparseTensorOp,
    TileShape, ClusterShape,
    cutlass::epilogue::collective::EpilogueTileAuto,
    Acc, Acc,
    Acc, cutlass::layout::ColumnMajor, 128 / cutlass::sizeof_bits<Acc>::value,
    Acc, cutlass::layout::ColumnMajor, 128 / cutlass::sizeof_bits<Acc>::value,
    cutlass::epilogue::collective::EpilogueScheduleAuto
  >::CollectiveOp;

using CollectiveMainloop = typename cutlass::gemm::collective::CollectiveBuilder<
    cutlass::arch::Sm90, cutlass::arch::OpClassSparseTensorOp,
    Elem, cutlass::layout::RowMajor, 128 / cutlass::sizeof_bits<Elem>::value,
    Elem, cutlass::layout::ColumnMajor, 128 / cutlass::sizeof_bits<Elem>::value,
    Acc,
    TileShape, ClusterShape,
    cutlass::gemm::collective::StageCountAutoCarveout<static_cast<int>(sizeof(typename CollectiveEpilogue::SharedStorage))>,
    cutlass::gemm::collective::KernelScheduleAuto
  >::CollectiveOp;

using GemmKernel = cutlass::gemm::kernel::GemmUniversal<
    cute::Shape<int,int,int,int>,
    CollectiveMainloop,
    CollectiveEpilogue
>;
using Gemm = cutlass::gemm::device::GemmUniversalAdapter<GemmKernel>;

auto* _anchor = &cutlass::device_kernel<GemmKernel>;


// ===== COMPILED SASS (sm_90a) =====

	.target	sm_90a

	.elftype	@"ET_EXEC"


//--------------------- .note.nv.tkinfo           --------------------------
	.section	.note.nv.tkinfo,"",@"SHT_NOTE"
	.sectionflags	@"SHF_NOTE_NV_TKINFO"
	.tkinfo
        /*0018*/ 	.word	0x00000002
        /*0030*/ 	.string	""
        /*0030*/ 	.string	"ptxas"
        /*0030*/ 	.string	"Cuda compilation tools, release 13.0, V13.0.88"
        /*0030*/ 	.string	"Build cuda_13.0.r13.0/compiler.36424714_0"
        /*0030*/ 	.string	"-arch sm_90a -m 64 "



//--------------------- .note.nv.cuinfo           --------------------------
	.section	.note.nv.cuinfo,"",@"SHT_NOTE"
	.sectionflags	@"SHF_NOTE_NV_CUINFO"
        /*0018*/ 	.short	0x0002
        /*001a*/ 	.short	0x005a
        /*001c*/ 	.short	0x0082
	.zero		2


//--------------------- .nv.info                  --------------------------
	.section	.nv.info,"",@"SHT_CUDA_INFO"
	.align	4


	//----- nvinfo : EIATTR_REGCOUNT
	.align		4
        /*0000*/ 	.byte	0x04, 0x2f
        /*0002*/ 	.short	(.L_12 - .L_11)
	.align		4
.L_11:
        /*0004*/ 	.word	index@(_ZN7cutlass13device_kernelINS_4gemm6kernel13GemmUniversalIN4cute5tupleIJiiiiEEENS1_10collective13CollectiveMmaINS1_40MainloopSm90TmaGmmaWarpSpecializedSparseILi8ENS5_IJNS4_1CILi1EEESB_SB_EEENS1_35KernelTmaWarpSpecializedCooperativeEEENS5_IJNSA_ILi256EEENSA_ILi64EEESG_EEENS_6half_tENS5_IJNS4_6LayoutINS5_IJiNS5_IJNSA_ILi2EEEiEEEiEEENS5_IJlNS5_IJSB_SK_EEElEEEEENSJ_INS5_IJNS5_IJNS5_IJNSA_ILi8EEESK_NSA_ILi4EEEEEEiEEENS5_IJNS5_IJNSA_ILi16EEESK_SK_EEEiEEEiEEENS5_IJNS5_IJNS5_IJSG_SU_NSA_ILi1024EEEEEENSA_ILi4096EEEEEENS5_IJNS5_IJSB_NSA_ILi512EEENSA_ILi32EEEEEElEEElEEEEEEEESI_NS5_IJlSB_lEEENS4_8TiledMMAINS4_8MMA_AtomIJNS4_4SM904GMMA6SPARSE26GMMA_64x64x32_F32F16F16_SSILNS1D_5MajorE0ELS1G_0ELNS1D_7ScaleInE1ELS1H_1ELNS1D_9SparseSelE0EEEEEENSJ_INS5_IJSK_SB_SB_EEENS5_IJSB_NSA_ILi0EEES1M_EEEEENS5_IJNS4_10UnderscoreES1P_S1P_EEEEENS4_13SM90_TMA_LOADENS4_14ComposedLayoutINS4_7SwizzleILi2ELi4ELi3EEENS4_25smem_sparse_ptr_flag_bitsILi2ELi16EEENSJ_INS5_IJNS5_IJSB_SQ_EEENS5_IJSK_S13_EEEEEENS5_IJNS5_IJS1M_SG_EEESN_EEEEEEEvNS4_8identityES1S_NS1T_INS1U_ILi3ELi4ELi3EEENS4_18smem_ptr_flag_bitsILi16EEENSJ_INS5_IJSQ_SG_EEENS5_IJSG_SB_EEEEEEEvS25_EENS_8epilogue10collective6detail29Sm90TmaWarpSpecializedAdapterINS2F_15DefaultEpilogueIfNS5_IJSB_llEEES2J_NS2E_6thread17LinearCombinationIfLi1EffLNS2K_9ScaleType4KindE0ELNS_15FloatRoundStyleE2EfEENS1_15EpilogueDefaultEEEEEvvEEEEvNT_6ParamsE)
        /*0008*/ 	.word	0x000000a8


	//----- nvinfo : EIATTR_FRAME_SIZE
	.align		4
.L_12:
        /*000c*/ 	.byte	0x04, 0x11
        /*000e*/ 	.short	(.L_14 - .L_13)
	.align		4
.L_13:
        /*0010*/ 	.word	index@(_ZN7cutlass13device_kernelINS_4gemm6kernel13GemmUniversalIN4cute5tupleIJiiiiEEENS1_10collective13CollectiveMmaINS1_40MainloopSm90TmaGmmaWarpSpecializedSparseILi8ENS5_IJNS4_1CILi1EEESB_SB_EEENS1_35KernelTmaWarpSpecializedCooperativeEEENS5_IJNSA_ILi256EEENSA_ILi64EEESG_EEENS_6half_tENS5_IJNS4_6LayoutINS5_IJiNS5_IJNSA_ILi2EEEiEEEiEEENS5_IJlNS5_IJSB_SK_EEElEEEEENSJ_INS5_IJNS5_IJNS5_IJNSA_ILi8EEESK_NSA_ILi4EEEEEEiEEENS5_IJNS5_IJNSA_ILi16EEESK_SK_EEEiEEEiEEENS5_IJNS5_IJNS5_IJSG_SU_NSA_ILi1024EEEEEENSA_ILi4096EEEEEENS5_IJNS5_IJSB_NSA_ILi512EEENSA_ILi32EEEEEElEEElEEEEEEEESI_NS5_IJlSB_lEEENS4_8TiledMMAINS4_8MMA_AtomIJNS4_4SM904GMMA6SPARSE26GMMA_64x64x32_F32F16F16_SSILNS1D_5MajorE0ELS1G_0ELNS1D_7ScaleInE1ELS1H_1ELNS1D_9SparseSelE0EEEEEENSJ_INS5_IJSK_SB_SB_EEENS5_IJSB_NSA_ILi0EEES1M_EEEEENS5_IJNS4_10UnderscoreES1P_S1P_EEEEENS4_13SM90_TMA_LOADENS4_14ComposedLayoutINS4_7SwizzleILi2ELi4ELi3EEENS4_25smem_sparse_ptr_flag_bitsILi2ELi16EEENSJ_INS5_IJNS5_IJSB_SQ_EEENS5_IJSK_S13_EEEEEENS5_IJNS5_IJS1M_SG_EEESN_EEEEEEEvNS4_8identityES1S_NS1T_INS1U_ILi3ELi4ELi3EEENS4_18smem_ptr_flag_bitsILi16EEENSJ_INS5_IJSQ_SG_EEENS5_IJSG_SB_EEEEEEEvS25_EENS_8epilogue10collective6detail29Sm90TmaWarpSpecializedAdapterINS2F_15DefaultEpilogueIfNS5_IJSB_llEEES2J_NS2E_6thread17LinearCombinationIfLi1EffLNS2K_9ScaleType4KindE0ELNS_15FloatRoundStyleE2EfEENS1_15EpilogueDefaultEEEEEvvEEEEvNT_6ParamsE)
        /*0014*/ 	.word	0x00000000


	//----- nvinfo : EIATTR_MIN_STACK_SIZE
	.align		4
.L_14:
        /*0018*/ 	.byte	0x04, 0x12
        /*001a*/ 	.short	(.L_16 - .L_15)
	.align		4
.L_15:
        /*001c*/ 	.word	index@(_ZN7cutlass13device_kernelINS_4gemm6kernel13GemmUniversalIN4cute5tupleIJiiiiEEENS1_10collective13CollectiveMmaINS1_40MainloopSm90TmaGmmaWarpSpecializedSparseILi8ENS5_IJNS4_1CILi1EEESB_SB_EEENS1_35KernelTmaWarpSpecializedCooperativeEEENS5_IJNSA_ILi256EEENSA_ILi64EEESG_EEENS_6half_tENS5_IJNS4_6LayoutINS5_IJiNS5_IJNSA_ILi2EEEiEEEiEEENS5_IJlNS5_IJSB_SK_EEElEEEEENSJ_INS5_IJNS5_IJNS5_IJNSA_ILi8EEESK_NSA_ILi4EEEEEEiEEENS5_IJNS5_IJNSA_ILi16EEESK_SK_EEEiEEEiEEENS5_IJNS5_IJNS5_IJSG_SU_NSA_ILi1024EEEEEENSA_ILi4096EEEEEENS5_IJNS5_IJSB_NSA_ILi512EEENSA_ILi32EEEEEElEEElEEEEEEEESI_NS5_IJlSB_lEEENS4_8TiledMMAINS4_8MMA_AtomIJNS4_4SM904GMMA6SPARSE26GMMA_64x64x32_F32F16F16_SSILNS1D_5MajorE0ELS1G_0ELNS1D_7ScaleInE1ELS1H_1ELNS1D_9SparseSelE0EEEEEENSJ_INS5_IJSK_SB_SB_EEENS5_IJSB_NSA_ILi0EEES1M_EEEEENS5_IJNS4_10UnderscoreES1P_S1P_EEEEENS4_13SM90_TMA_LOADENS4_14ComposedLayoutINS4_7SwizzleILi2ELi4ELi3EEENS4_25smem_sparse_ptr_flag_bitsILi2ELi16EEENSJ_INS5_IJNS5_IJSB_SQ_EEENS5_IJSK_S13_EEEEEENS5_IJNS5_IJS1M_SG_EEESN_EEEEEEEvNS4_8identityES1S_NS1T_INS1U_ILi3ELi4ELi3EEENS4_18smem_ptr_flag_bitsILi16EEENSJ_INS5_IJSQ_SG_EEENS5_IJSG_SB_EEEEEEEvS25_EENS_8epilogue10collective6detail29Sm90TmaWarpSpecializedAdapterINS2F_15DefaultEpilogueIfNS5_IJSB_llEEES2J_NS2E_6thread17LinearCombinationIfLi1EffLNS2K_9ScaleType4KindE0ELNS_15FloatRoundStyleE2EfEENS1_15EpilogueDefaultEEEEEvvEEEEvNT_6ParamsE)
        /*0020*/ 	.word	0x00000000
.L_16:


//--------------------- .nv.compat                --------------------------
	.section	.nv.compat,"",@"SHT_CUDA_COMPAT_INFO"
	.align	4
        /*0000*/ 	.byte	0x02, 0x09, 0x01, 0x00, 0x02, 0x02, 0x04, 0x00, 0x02, 0x05, 0x05, 0x00, 0x03, 0x07, 0x01, 0x01
        /*0010*/ 	.byte	0x02, 0x03, 0x01, 0x00, 0x02, 0x06, 0x01, 0x00, 0x04, 0x0b, 0x08, 0x00, 0x00, 0x00, 0x00, 0x00
        /*0020*/ 	.byte	0x00, 0x00, 0x00, 0x00


//--------------------- .nv.info._ZN7cutlass13device_kernelINS_4gemm6kernel13GemmUniversalIN4cute5tupleIJiiiiEEENS1_10collective13CollectiveMmaINS1_40MainloopSm90TmaGmmaWarpSpecializedSparseILi8ENS5_IJNS4_1CILi1EEESB_SB_EEENS1_35KernelTmaWarpSpecializedCooperativeEEENS5_IJNSA_ILi256EEENSA_ILi64EEESG_EEENS_6half_tENS5_IJNS4_6LayoutINS5_IJiNS5_IJNSA_ILi2EEEiEEEiEEENS5_IJlNS5_IJSB_SK_EEElEEEEENSJ_INS5_IJNS5_IJNS5_IJNSA_ILi8EEESK_NSA_ILi4EEEEEEiEEENS5_IJNS5_IJNSA_ILi16EEESK_SK_EEEiEEEiEEENS5_IJNS5_IJNS5_IJSG_SU_NSA_ILi1024EEEEEENSA_ILi4096EEEEEENS5_IJNS5_IJSB_NSA_ILi512EEENSA_ILi32EEEEEElEEElEEEEEEEESI_NS5_IJlSB_lEEENS4_8TiledMMAINS4_8MMA_AtomIJNS4_4SM904GMMA6SPARSE26GMMA_64x64x32_F32F16F16_SSILNS1D_5MajorE0ELS1G_0ELNS1D_7ScaleInE1ELS1H_1ELNS1D_9SparseSelE0EEEEEENSJ_INS5_IJSK_SB_SB_EEENS5_IJSB_NSA_ILi0EEES1M_EEEEENS5_IJNS4_10UnderscoreES1P_S1P_EEEEENS4_13SM90_TMA_LOADENS4_14ComposedLayoutINS4_7SwizzleILi2ELi4ELi3EEENS4_25smem_sparse_ptr_flag_bitsILi2ELi16EEENSJ_INS5_IJNS5_IJSB_SQ_EEENS5_IJSK_S13_EEEEEENS5_IJNS5_IJS1M_SG_EEESN_EEEEEEEvNS4_8identityES1S_NS1T_INS1U_ILi3ELi4ELi3EEENS4_18smem_ptr_flag_bitsILi16EEENSJ_INS5_IJSQ_SG_EEENS5_IJSG_SB_EEEEEEEvS25_EENS_8epilogue10collective6detail29Sm90TmaWarpSpecializedAdapterINS2F_15DefaultEpilogueIfNS5_IJSB_llEEES2J_NS2E_6thread17LinearCombinationIfLi1EffLNS2K_9ScaleType4KindE0ELNS_15FloatRoundStyleE2EfEENS1_15EpilogueDefaultEEEEEvvEEEEvNT_6ParamsE --------------------------
	.section	.nv.info._ZN7cutlass13device_kernelINS_4gemm6kernel13GemmUniversalIN4cute5tupleIJiiiiEEENS1_10collective13CollectiveMmaINS1_40MainloopSm90TmaGmmaWarpSpecializedSparseILi8ENS5_IJNS4_1CILi1EEESB_SB_EEENS1_35KernelTmaWarpSpecializedCooperativeEEENS5_IJNSA_ILi256EEENSA_ILi64EEESG_EEENS_6half_tENS5_IJNS4_6LayoutINS5_IJiNS5_IJNSA_ILi2EEEiEEEiEEENS5_IJlNS5_IJSB_SK_EEElEEEEENSJ_INS5_IJNS5_IJNS5_IJNSA_ILi8EEESK_NSA_ILi4EEEEEEiEEENS5_IJNS5_IJNSA_ILi16EEESK_SK_EEEiEEEiEEENS5_IJNS5_IJNS5_IJSG_SU_NSA_ILi1024EEEEEENSA_ILi4096EEEEEENS5_IJNS5_IJSB_NSA_ILi512EEENSA_ILi32EEEEEElEEElEEEEEEEESI_NS5_IJlSB_lEEENS4_8TiledMMAINS4_8MMA_AtomIJNS4_4SM904GMMA6SPARSE26GMMA_64x64x32_F32F16F16_SSILNS1D_5MajorE0ELS1G_0ELNS1D_7ScaleInE1ELS1H_1ELNS1D_9SparseSelE0EEEEEENSJ_INS5_IJSK_SB_SB_EEENS5_IJSB_NSA_ILi0EEES1M_EEEEENS5_IJNS4_10UnderscoreES1P_S1P_EEEEENS4_13SM90_TMA_LOADENS4_14ComposedLayoutINS4_7SwizzleILi2ELi4ELi3EEENS4_25smem_sparse_ptr_flag_bitsILi2ELi16EEENSJ_INS5_IJNS5_IJSB_SQ_EEENS5_IJSK_S13_EEEEEENS5_IJNS5_IJS1M_SG_EEESN_EEEEEEEvNS4_8identityES1S_NS1T_INS1U_ILi3ELi4ELi3EEENS4_18smem_ptr_flag_bitsILi16EEENSJ_INS5_IJSQ_SG_EEENS5_IJSG_SB_EEEEEEEvS25_EENS_8epilogue10collective6detail29Sm90TmaWarpSpecializedAdapterINS2F_15DefaultEpilogueIfNS5_IJSB_llEEES2J_NS2E_6thread17LinearCombinationIfLi1EffLNS2K_9ScaleType4KindE0ELNS_15FloatRoundStyleE2EfEENS1_15EpilogueDefaultEEEEEvvEEEEvNT_6ParamsE,"",@"SHT_CUDA_INFO"
	.sectionflags	@""
	.align	4


	//----- nvinfo : EIATTR_CUDA_API_VERSION
	.align		4
        /*0000*/ 	.byte	0x04, 0x37
        /*0002*/ 	.short	(.L_18 - .L_17)
.L_17:
        /*0004*/ 	.word	0x00000082


	//----- nvinfo : EIATTR_KPARAM_INFO
	.align		4
.L_18:
        /*0008*/ 	.byte	0x04, 0x17
        /*000a*/ 	.short	(.L_20 - .L_19)
.L_19:
        /*000c*/ 	.word	0x00000000
        /*0010*/ 	.short	0x0000
        /*0012*/ 	.short	0x0070
        /*0014*/ 	.byte	0x00, 0xf0, 0x01, 0x14


	//----- nvinfo : EIATTR_SPARSE_MMA_MASK
	.align		4
.L_20:
        /*0018*/ 	.byte	0x03, 0x50
        /*001a*/ 	.short	0x0002


	//----- nvinfo : EIATTR_MAXREG_COUNT
	.align		4
        /*001c*/ 	.byte	0x03, 0x1b
        /*001e*/ 	.short	0x00a8


	//----- nvinfo : EIATTR_NUM_BARRIERS
	.align		4
        /*0020*/ 	.byte	0x02, 0x4c
        /*0022*/ 	.byte	0x01
	.zero		1


	//----- nvinfo : EIATTR_MERCURY_ISA_VERSION
	.align		4
        /*0024*/ 	.byte	0x03, 0x5f
        /*0026*/ 	.short	0x0101


	//----- nvinfo : EIATTR_INT_WARP_WIDE_INSTR_OFFSETS
	.align		4
        /*0028*/ 	.byte	0x04, 0x31
        /*002a*/ 	.short	(.L_22 - .L_21)


	//   ....[0]....
.L_21:
        /*002c*/ 	.word	0x000004a0


	//   ....[1]....
        /*0030*/ 	.word	0x000004b0


	//   ....[2]....
        /*0034*/ 	.word	0x000005d0


	//----- nvinfo : EIATTR_COOP_GROUP_MASK_REGIDS
	.align		4
.L_22:
        /*0038*/ 	.byte	0x04, 0x29
        /*003a*/ 	.short	(.L_24 - .L_23)


	//   ....[0]....
.L_23:
        /*003c*/ 	.word	0xffffffff


	//   ....[1]....
        /*0040*/ 	.word	0xffffffff


	//   ....[2]....
        /*0044*/ 	.word	0xffffffff


	//   ....[3]....
        /*0048*/ 	.word	0xffffffff


	//   ....[4]....
        /*004c*/ 	.word	0xffffffff


	//----- nvinfo : EIATTR_COOP_GROUP_INSTR_OFFSETS
	.align		4
.L_24:
        /*0050*/ 	.byte	0x04, 0x28
        /*0052*/ 	.short	(.L_26 - .L_25)


	//   ....[0]....
.L_25:
        /*0054*/ 	.word	0x00000060


	//   ....[1]....
        /*0058*/ 	.word	0x00000070


	//   ....[2]....
        /*005c*/ 	.word	0x00000160


	//   ....[3]....
        /*0060*/ 	.word	0x000003a0


	//   ....[4]....
        /*0064*/ 	.word	0x000012c0


	//----- nvinfo : EIATTR_REG_RECONFIG
	.align		4
.L_26:
        /*0068*/ 	.byte	0x01, 0x54
	.zero		2


	//----- nvinfo : EIATTR_MBARRIER_INSTR_OFFSETS
	.align		4
        /*006c*/ 	.byte	0x04, 0x39
        /*006e*/ 	.short	(.L_28 - .L_27)


	//   ....[0]....
.L_27:
        /*0070*/ 	.word	0x00000280
        /*0074*/ 	.word	0x000000ff
        /*0078*/ 	.word	0x00000000
        /*007c*/ 	.short	0x0100
        /*007e*/ 	.byte	0x08
	.zero		1


	//   ....[1]....
        /*0080*/ 	.word	0x00000290
        /*0084*/ 	.word	0x000000ff
        /*0088*/ 	.word	0x00000040
        /*008c*/ 	.short	0x0100
        /*008e*/ 	.byte	0x08
	.zero		1


	//   ....[2]....
        /*0090*/ 	.word	0x000002a0
        /*0094*/ 	.word	0x000000ff
        /*0098*/ 	.word	0x00000008
        /*009c*/ 	.short	0x0100
        /*009e*/ 	.byte	0x08
	.zero		1


	//   ....[3]....
        /*00a0*/ 	.word	0x000002b0
        /*00a4*/ 	.word	0x000000ff
        /*00a8*/ 	.word	0x00000048
        /*00ac*/ 	.short	0x0100
        /*00ae*/ 	.byte	0x08
	.zero		1


	//   ....[4]....
        /*00b0*/ 	.word	0x000002c0
        /*00b4*/ 	.word	0x000000ff
        /*00b8*/ 	.word	0x00000010
        /*00bc*/ 	.short	0x0100
        /*00be*/ 	.byte	0x08
	.zero		1


	//   ....[5]....
        /*00c0*/ 	.word	0x000002d0
        /*00c4*/ 	.word	0x000000ff
        /*00c8*/ 	.word	0x00000050
        /*00cc*/ 	.short	0x0100
        /*00ce*/ 	.byte	0x08
	.zero		1


	//   ....[6]....
        /*00d0*/ 	.word	0x000002e0
        /*00d4*/ 	.word	0x000000ff
        /*00d8*/ 	.word	0x00000018
        /*00dc*/ 	.short	0x0100
        /*00de*/ 	.byte	0x08
	.zero		1


	//   ....[7]....
        /*00e0*/ 	.word	0x000002f0
        /*00e4*/ 	.word	0x000000ff
        /*00e8*/ 	.word	0x00000058
        /*00ec*/ 	.short	0x0100
        /*00ee*/ 	.byte	0x08
	.zero		1


	//   ....[8]....
        /*00f0*/ 	.word	0x00000300
        /*00f4*/ 	.word	0x000000ff
        /*00f8*/ 	.word	0x00000020
        /*00fc*/ 	.short	0x0100
        /*00fe*/ 	.byte	0x08
	.zero		1


	//   ....[9]....
        /*0100*/ 	.word	0x00000310
        /*0104*/ 	.word	0x000000ff
        /*0108*/ 	.word	0x00000060
        /*010c*/ 	.short	0x0100
        /*010e*/ 	.byte	0x08
	.zero		1


	//   ....[10]....
        /*0110*/ 	.word	0x00000320
        /*0114*/ 	.word	0x000000ff
        /*0118*/ 	.word	0x00000028
        /*011c*/ 	.short	0x0100
        /*011e*/ 	.byte	0x08
	.zero		1


	//   ....[11]....
        /*0120*/ 	.word	0x00000330
        /*0124*/ 	.word	0x000000ff
        /*0128*/ 	.word	0x00000068
        /*012c*/ 	.short	0x0100
        /*012e*/ 	.byte	0x08
	.zero		1


	//   ....[12]....
        /*0130*/ 	.word	0x00000340
        /*0134*/ 	.word	0x000000ff
        /*0138*/ 	.word	0x00000030
        /*013c*/ 	.short	0x0100
        /*013e*/ 	.byte	0x08
	.zero		1


	//   ....[13]....
        /*0140*/ 	.word	0x00000350
        /*0144*/ 	.word	0x000000ff
        /*0148*/ 	.word	0x00000070
        /*014c*/ 	.short	0x0100
        /*014e*/ 	.byte	0x08
	.zero		1


	//   ....[14]....
        /*0150*/ 	.word	0x00000360
        /*0154*/ 	.word	0x000000ff
        /*0158*/ 	.word	0x00000038
        /*015c*/ 	.short	0x0100
        /*015e*/ 	.byte	0x08
	.zero		1


	//   ....[15]....
        /*0160*/ 	.word	0x00000370
        /*0164*/ 	.word	0x000000ff
        /*0168*/ 	.word	0x00000078
        /*016c*/ 	.short	0x0100
        /*016e*/ 	.byte	0x08
	.zero		1


	//   ....[16]....
        /*0170*/ 	.word	0x00000660
        /*0174*/ 	.word	0x000000ff
        /*0178*/ 	.word	0x00000090
        /*017c*/ 	.short	0x0100
        /*017e*/ 	.byte	0x08
	.zero		1


	//   ....[17]....
        /*0180*/ 	.word	0x000006b0
        /*0184*/ 	.word	0x000000ff
        /*0188*/ 	.word	0x00000098
        /*018c*/ 	.short	0x0100
        /*018e*/ 	.byte	0x08
	.zero		1


	//   ....[18]....
        /*0190*/ 	.word	0x00001680
        /*0194*/ 	.word	0x000000ff
        /*0198*/ 	.word	0x00000000
        /*019c*/ 	.short	0x010a
        /*019e*/ 	.byte	0x08
	.zero		1


	//   ....[19]....
        /*01a0*/ 	.word	0x000016e0
        /*01a4*/ 	.word	0x000000ff
        /*01a8*/ 	.word	0x00000000
        /*01ac*/ 	.short	0x010a
        /*01ae*/ 	.byte	0x08
	.zero		1


	//   ....[20]....
        /*01b0*/ 	.word	0x00001900
        /*01b4*/ 	.word	0x00000009
        /*01b8*/ 	.word	0x00000000
        /*01bc*/ 	.short	0x0101
        /*01be*/ 	.byte	0x3f
	.zero		1


	//   ....[21]....
        /*01c0*/ 	.word	0x00007480
        /*01c4*/ 	.word	0x00000014
        /*01c8*/ 	.word	0x00000040
        /*01cc*/ 	.short	0x010a
        /*01ce*/ 	.byte	0x3f
	.zero		1


	//   ....[22]....
        /*01d0*/ 	.word	0x00007900
        /*01d4*/ 	.word	0x00000007
        /*01d8*/ 	.word	0x00000098
        /*01dc*/ 	.short	0x0101
        /*01de*/ 	.byte	0x3f
	.zero		1


	//   ....[23]....
        /*01e0*/ 	.word	0x00008000
        /*01e4*/ 	.word	0x00000007
        /*01e8*/ 	.word	0x00000000
        /*01ec*/ 	.short	0x010a
        /*01ee*/ 	.byte	0x3f
	.zero		1


	//   ....[24]....
        /*01f0*/ 	.word	0x00008080
        /*01f4*/ 	.word	0x00000009
        /*01f8*/ 	.word	0x00000000
        /*01fc*/ 	.short	0x010a
        /*01fe*/ 	.byte	0x3f
	.zero		1


	//   ....[25]....
        /*0200*/ 	.word	0x00008110
        /*0204*/ 	.word	0x00000006
        /*0208*/ 	.word	0x00000000
        /*020c*/ 	.short	0x010a
        /*020e*/ 	.byte	0x3f
	.zero		1


	//   ....[26]....
        /*0210*/ 	.word	0x000081a0
        /*0214*/ 	.word	0x00000009
        /*0218*/ 	.word	0x00000000
        /*021c*/ 	.short	0x010a
        /*021e*/ 	.byte	0x3f
	.zero		1


	//   ....[27]....
        /*0220*/ 	.word	0x00008230
        /*0224*/ 	.word	0x00000006
        /*0228*/ 	.word	0x00000000
        /*022c*/ 	.short	0x010a
        /*022e*/ 	.byte	0x3f
	.zero		1


	//   ....[28]....
        /*0230*/ 	.word	0x000082c0
        /*0234*/ 	.word	0x00000009
        /*0238*/ 	.word	0x00000000
        /*023c*/ 	.short	0x010a
        /*023e*/ 	.byte	0x3f
	.zero		1


	//   ....[29]....
        /*0240*/ 	.word	0x00008350
        /*0244*/ 	.word	0x00000006
        /*0248*/ 	.word	0x00000000
        /*024c*/ 	.short	0x010a
        /*024e*/ 	.byte	0x3f
	.zero		1


	//   ....[30]....
        /*0250*/ 	.word	0x000083e0
        /*0254*/ 	.word	0x00000003
        /*0258*/ 	.word	0x00000000
        /*025c*/ 	.short	0x010a
        /*025e*/ 	.byte	0x3f
	.zero		1


	//   ....[31]....
        /*0260*/ 	.word	0x00008450
        /*0264*/ 	.word	0x0000000c
        /*0268*/ 	.word	0x00000000
        /*026c*/ 	.short	0x010a
        /*026e*/ 	.byte	0x3f
	.zero		1


	//   ....[32]....
        /*0270*/ 	.word	0x00008520
        /*0274*/ 	.word	0x00000014
        /*0278*/ 	.word	0x00000040
        /*027c*/ 	.short	0x010a
        /*027e*/ 	.byte	0x3f
	.zero		1


	//   ....[33]....
        /*0280*/ 	.word	0x00008600
        /*0284*/ 	.word	0x00000007
        /*0288*/ 	.word	0x00000000
        /*028c*/ 	.short	0x010a
        /*028e*/ 	.byte	0x3f
	.zero		1


	//   ....[34]....
        /*0290*/ 	.word	0x00008650
        /*0294*/ 	.word	0x00000009
        /*0298*/ 	.word	0x00000000
        /*029c*/ 	.short	0x010a
        /*029e*/ 	.byte	0x3f
	.zero		1


	//   ....[35]....
        /*02a0*/ 	.word	0x000086a0
        /*02a4*/ 	.word	0x00000006
        /*02a8*/ 	.word	0x00000000
        /*02ac*/ 	.short	0x010a
        /*02ae*/ 	.byte	0x3f
	.zero		1


	//   ....[36]....
        /*02b0*/ 	.word	0x000086f0
        /*02b4*/ 	.word	0x00000009
        /*02b8*/ 	.word	0x00000000
        /*02bc*/ 	.short	0x010a
        /*02be*/ 	.byte	0x3f
	.zero		1


	//   ....[37]....
        /*02c0*/ 	.word	0x00008740
        /*02c4*/ 	.word	0x00000006
        /*02c8*/ 	.word	0x00000000
        /*02cc*/ 	.short	0x010a
        /*02ce*/ 	.byte	0x3f
	.zero		1


	//   ....[38]....
        /*02d0*/ 	.word	0x00008790
        /*02d4*/ 	.word	0x00000009
        /*02d8*/ 	.word	0x00000000
        /*02dc*/ 	.short	0x010a
        /*02de*/ 	.byte	0x3f
	.zero		1


	//   ....[39]....
        /*02e0*/ 	.word	0x000087e0
        /*02e4*/ 	.word	0x00000006
        /*02e8*/ 	.word	0x00000000
        /*02ec*/ 	.short	0x010a
        /*02ee*/ 	.byte	0x3f
	.zero		1


	//----- nvinfo : EIATTR_NUM_MBARRIERS
	.align		4
.L_28:
        /*02f0*/ 	.byte	0x03, 0x38
        /*02f2*/ 	.short	0x0012


	//----- nvinfo : EIATTR_EXIT_INSTR_OFFSETS
	.align		4
        /*02f4*/ 	.byte	0x04, 0x1c
        /*02f6*/ 	.short	(.L_30 - .L_29)


	//   ....[0]....
.L_29:
        /*02f8*/ 	.word	0x00000750


	//   ....[1]....
        /*02fc*/ 	.word	0x00001010


	//   ....[2]....
        /*0300*/ 	.word	0x00006b50


	//   ....[3]....
        /*0304*/ 	.word	0x00007180


	//   ....[4]....
        /*0308*/ 	.word	0x00008430


	//----- nvinfo : EIATTR_MAX_THREADS
	.align		4
.L_30:
        /*030c*/ 	.byte	0x04, 0x05
        /*030e*/ 	.short	(.L_32 - .L_31)
.L_31:
        /*0310*/ 	.word	0x00000180
        /*0314*/ 	.word	0x00000001
        /*0318*/ 	.word	0x00000001


	//----- nvinfo : EIATTR_CRS_STACK_SIZE
	.align		4
.L_32:
        /*031c*/ 	.byte	0x04, 0x1e
        /*031e*/ 	.short	(.L_34 - .L_33)
.L_33:
        /*0320*/ 	.word	0x00000000


	//----- nvinfo : EIATTR_CBANK_PARAM_SIZE
	.align		4
.L_34:
        /*0324*/ 	.byte	0x03, 0x19
        /*0326*/ 	.short	0x0570


	//----- nvinfo : EIATTR_PARAM_CBANK
	.align		4
        /*0328*/ 	.byte	0x04, 0x0a
        /*032a*/ 	.short	(.L_36 - .L_35)
	.align		4
.L_35:
        /*032c*/ 	.word	index@(.nv.constant0._ZN7cutlass13device_kernelINS_4gemm6kernel13GemmUniversalIN4cute5tupleIJiiiiEEENS1_10collective13CollectiveMmaINS1_40MainloopSm90TmaGmmaWarpSpecializedSparseILi8ENS5_IJNS4_1CILi1EEESB_SB_EEENS1_35KernelTmaWarpSpecializedCooperativeEEENS5_IJNSA_ILi256EEENSA_ILi64EEESG_EEENS_6half_tENS5_IJNS4_6LayoutINS5_IJiNS5_IJNSA_ILi2EEEiEEEiEEENS5_IJlNS5_IJSB_SK_EEElEEEEENSJ_INS5_IJNS5_IJNS5_IJNSA_ILi8EEESK_NSA_ILi4EEEEEEiEEENS5_IJNS5_IJNSA_ILi16EEESK_SK_EEEiEEEiEEENS5_IJNS5_IJNS5_IJSG_SU_NSA_ILi1024EEEEEENSA_ILi4096EEEEEENS5_IJNS5_IJSB_NSA_ILi512EEENSA_ILi32EEEEEElEEElEEEEEEEESI_NS5_IJlSB_lEEENS4_8TiledMMAINS4_8MMA_AtomIJNS4_4SM904GMMA6SPARSE26GMMA_64x64x32_F32F16F16_SSILNS1D_5MajorE0ELS1G_0ELNS1D_7ScaleInE1ELS1H_1ELNS1D_9SparseSelE0EEEEEENSJ_INS5_IJSK_SB_SB_EEENS5_IJSB_NSA_ILi0EEES1M_EEEEENS5_IJNS4_10UnderscoreES1P_S1P_EEEEENS4_13SM90_TMA_LOADENS4_14ComposedLayoutINS4_7SwizzleILi2ELi4ELi3EEENS4_25smem_sparse_ptr_flag_bitsILi2ELi16EEENSJ_INS5_IJNS5_IJSB_SQ_EEENS5_IJSK_S13_EEEEEENS5_IJNS5_IJS1M_SG_EEESN_EEEEEEEvNS4_8identityES1S_NS1T_INS1U_ILi3ELi4ELi3EEENS4_18smem_ptr_flag_bitsILi16EEENSJ_INS5_IJSQ_SG_EEENS5_IJSG_SB_EEEEEEEvS25_EENS_8epilogue10collective6detail29Sm90TmaWarpSpecializedAdapterINS2F_15DefaultEpilogueIfNS5_IJSB_llEEES2J_NS2E_6thread17LinearCombinationIfLi1EffLNS2K_9ScaleType4KindE0ELNS_15FloatRoundStyleE2EfEENS1_15EpilogueDefaultEEEEEvvEEEEvNT_6ParamsE)
        /*0330*/ 	.short	0x0210
        /*0332*/ 	.short	0x0570


	//----- nvinfo : EIATTR_SW_WAR
	.align		4
.L_36:
        /*0334*/ 	.byte	0x04, 0x36
        /*0336*/ 	.short	(.L_38 - .L_37)
.L_37:
        /*0338*/ 	.word	0x00000008
.L_38:


//--------------------- .nv.callgraph             --------------------------
	.section	.nv.callgraph,"",@"SHT_CUDA_CALLGRAPH"
	.align	4
	.sectionentsize	8
	.align		4
        /*0000*/ 	.word	0x00000000
	.align		4
        /*0004*/ 	.word	0xffffffff
	.align		4
        /*0008*/ 	.word	0x00000000
	.align		4
        /*000c*/ 	.word	0xfffffffe
	.align		4
        /*0010*/ 	.word	0x00000000
	.align		4
        /*0014*/ 	.word	0xfffffffd
	.align		4
        /*0018*/ 	.word	0x00000000
	.align		4
        /*001c*/ 	.word	0xfffffffc


//--------------------- .nv.constant4             --------------------------
	.section	.nv.constant4,"a",@progbits
	.align	8
	.align		8
.nv.constant4:
        /*0000*/ 	.dword	_ZN39_INTERNAL_3195d487_4_k_cu_6629a4ed_27904cuda3std3__45__cpo5beginE
	.align		8
        /*0008*/ 	.dword	_ZN39_INTERNAL_3195d487_4_k_cu_6629a4ed_27904cuda3std3__45__cpo3endE
	.align		8
        /*0010*/ 	.dword	_ZN39_INTERNAL_3195d487_4_k_cu_6629a4ed_27904cuda3std3__45__cpo6cbeginE
	.align		8
        /*0018*/ 	.dword	_ZN39_INTERNAL_3195d487_4_k_cu_6629a4ed_27904cuda3std3__45__cpo4cendE
	.align		8
        /*0020*/ 	.dword	_ZN39_INTERNAL_3195d487_4_k_cu_6629a4ed_27904cuda3std3__441_GLOBAL__N__3195d487_4_k_cu_6629a4ed_27906ignoreE
	.align		8
        /*0028*/ 	.dword	_ZN39_INTERNAL_3195d487_4_k_cu_6629a4ed_27904cuda3std3__419piecewise_constructE
	.align		8
        /*0030*/ 	.dword	_ZN39_INTERNAL_3195d487_4_k_cu_6629a4ed_27904cuda3std3__48in_placeE
	.align		8
        /*0038*/ 	.dword	_ZN39_INTERNAL_3195d487_4_k_cu_6629a4ed_27904cuda3std6ranges3__45__cpo4swapE
	.align		8
        /*0040*/ 	.dword	_ZN39_INTERNAL_3195d487_4_k_cu_6629a4ed_27904cuda3std6ranges3__45__cpo9iter_moveE
	.align		8
        /*0048*/ 	.dword	_ZN39_INTERNAL_3195d487_4_k_cu_6629a4ed_27904cute7productE
	.align		8
        /*0050*/ 	.dword	_ZN39_INTERNAL_3195d487_4_k_cu_6629a4ed_27904cute1_E


//--------------------- .text._ZN7cutlass13device_kernelINS_4gemm6kernel13GemmUniversalIN4cute5tupleIJiiiiEEENS1_10collective13CollectiveMmaINS1_40MainloopSm90TmaGmmaWarpSpecializedSparseILi8ENS5_IJNS4_1CILi1EEESB_SB_EEENS1_35KernelTmaWarpSpecializedCooperativeEEENS5_IJNSA_ILi256EEENSA_ILi64EEESG_EEENS_6half_tENS5_IJNS4_6LayoutINS5_IJiNS5_IJNSA_ILi2EEEiEEEiEEENS5_IJlNS5_IJSB_SK_EEElEEEEENSJ_INS5_IJNS5_IJNS5_IJNSA_ILi8EEESK_NSA_ILi4EEEEEEiEEENS5_IJNS5_IJNSA_ILi16EEESK_SK_EEEiEEEiEEENS5_IJNS5_IJNS5_IJSG_SU_NSA_ILi1024EEEEEENSA_ILi4096EEEEEENS5_IJNS5_IJSB_NSA_ILi512EEENSA_ILi32EEEEEElEEElEEEEEEEESI_NS5_IJlSB_lEEENS4_8TiledMMAINS4_8MMA_AtomIJNS4_4SM904GMMA6SPARSE26GMMA_64x64x32_F32F16F16_SSILNS1D_5MajorE0ELS1G_0ELNS1D_7ScaleInE1ELS1H_1ELNS1D_9SparseSelE0EEEEEENSJ_INS5_IJSK_SB_SB_EEENS5_IJSB_NSA_ILi0EEES1M_EEEEENS5_IJNS4_10UnderscoreES1P_S1P_EEEEENS4_13SM90_TMA_LOADENS4_14ComposedLayoutINS4_7SwizzleILi2ELi4ELi3EEENS4_25smem_sparse_ptr_flag_bitsILi2ELi16EEENSJ_INS5_IJNS5_IJSB_SQ_EEENS5_IJSK_S13_EEEEEENS5_IJNS5_IJS1M_SG_EEESN_EEEEEEEvNS4_8identityES1S_NS1T_INS1U_ILi3ELi4ELi3EEENS4_18smem_ptr_flag_bitsILi16EEENSJ_INS5_IJSQ_SG_EEENS5_IJSG_SB_EEEEEEEvS25_EENS_8epilogue10collective6detail29Sm90TmaWarpSpecializedAdapterINS2F_15DefaultEpilogueIfNS5_IJSB_llEEES2J_NS2E_6thread17LinearCombinationIfLi1EffLNS2K_9ScaleType4KindE0ELNS_15FloatRoundStyleE2EfEENS1_15EpilogueDefaultEEEEEvvEEEEvNT_6ParamsE --------------------------
	.section	.text._ZN7cutlass13device_kernelINS_4gemm6kernel13GemmUniversalIN4cute5tupleIJiiiiEEENS1_10collective13CollectiveMmaINS1_40MainloopSm90TmaGmmaWarpSpecializedSparseILi8ENS5_IJNS4_1CILi1EEESB_SB_EEENS1_35KernelTmaWarpSpecializedCooperativeEEENS5_IJNSA_ILi256EEENSA_ILi64EEESG_EEENS_6half_tENS5_IJNS4_6LayoutINS5_IJiNS5_IJNSA_ILi2EEEiEEEiEEENS5_IJlNS5_IJSB_SK_EEElEEEEENSJ_INS5_IJNS5_IJNS5_IJNSA_ILi8EEESK_NSA_ILi4EEEEEEiEEENS5_IJNS5_IJNSA_ILi16EEESK_SK_EEEiEEEiEEENS5_IJNS5_IJNS5_IJSG_SU_NSA_ILi1024EEEEEENSA_ILi4096EEEEEENS5_IJNS5_IJSB_NSA_ILi512EEENSA_ILi32EEEEEElEEElEEEEEEEESI_NS5_IJlSB_lEEENS4_8TiledMMAINS4_8MMA_AtomIJNS4_4SM904GMMA6SPARSE26GMMA_64x64x32_F32F16F16_SSILNS1D_5MajorE0ELS1G_0ELNS1D_7ScaleInE1ELS1H_1ELNS1D_9SparseSelE0EEEEEENSJ_INS5_IJSK_SB_SB_EEENS5_IJSB_NSA_ILi0EEES1M_EEEEENS5_IJNS4_10UnderscoreES1P_S1P_EEEEENS4_13SM90_TMA_LOADENS4_14ComposedLayoutINS4_7SwizzleILi2ELi4ELi3EEENS4_25smem_sparse_ptr_flag_bitsILi2ELi16EEENSJ_INS5_IJNS5_IJSB_SQ_EEENS5_IJSK_S13_EEEEEENS5_IJNS5_IJS1M_SG_EEESN_EEEEEEEvNS4_8identityES1S_NS1T_INS1U_ILi3ELi4ELi3EEENS4_18smem_ptr_flag_bitsILi16EEENSJ_INS5_IJSQ_SG_EEENS5_IJSG_SB_EEEEEEEvS25_EENS_8epilogue10collective6detail29Sm90TmaWarpSpecializedAdapterINS2F_15DefaultEpilogueIfNS5_IJSB_llEEES2J_NS2E_6thread17LinearCombinationIfLi1EffLNS2K_9ScaleType4KindE0ELNS_15FloatRoundStyleE2EfEENS1_15EpilogueDefaultEEEEEvvEEEEvNT_6ParamsE,"ax",@progbits
	.align	128
.text._ZN7cutlass13device_kernelINS_4gemm6kernel13GemmUniversalIN4cute5tupleIJiiiiEEENS1_10collective13CollectiveMmaINS1_40MainloopSm90TmaGmmaWarpSpecializedSparseILi8ENS5_IJNS4_1CILi1EEESB_SB_EEENS1_35KernelTmaWarpSpecializedCooperativeEEENS5_IJNSA_ILi256EEENSA_ILi64EEESG_EEENS_6half_tENS5_IJNS4_6LayoutINS5_IJiNS5_IJNSA_ILi2EEEiEEEiEEENS5_IJlNS5_IJSB_SK_EEElEEEEENSJ_INS5_IJNS5_IJNS5_IJNSA_ILi8EEESK_NSA_ILi4EEEEEEiEEENS5_IJNS5_IJNSA_ILi16EEESK_SK_EEEiEEEiEEENS5_IJNS5_IJNS5_IJSG_SU_NSA_ILi1024EEEEEENSA_ILi4096EEEEEENS5_IJNS5_IJSB_NSA_ILi512EEENSA_ILi32EEEEEElEEElEEEEEEEESI_NS5_IJlSB_lEEENS4_8TiledMMAINS4_8MMA_AtomIJNS4_4SM904GMMA6SPARSE26GMMA_64x64x32_F32F16F16_SSILNS1D_5MajorE0ELS1G_0ELNS1D_7ScaleInE1ELS1H_1ELNS1D_9SparseSelE0EEEEEENSJ_INS5_IJSK_SB_SB_EEENS5_IJSB_NSA_ILi0EEES1M_EEEEENS5_IJNS4_10UnderscoreES1P_S1P_EEEEENS4_13SM90_TMA_LOADENS4_14ComposedLayoutINS4_7SwizzleILi2ELi4ELi3EEENS4_25smem_sparse_ptr_flag_bitsILi2ELi16EEENSJ_INS5_IJNS5_IJSB_SQ_EEENS5_IJSK_S13_EEEEEENS5_IJNS5_IJS1M_SG_EEESN_EEEEEEEvNS4_8identityES1S_NS1T_INS1U_ILi3ELi4ELi3EEENS4_18smem_ptr_flag_bitsILi16EEENSJ_INS5_IJSQ_SG_EEENS5_IJSG_SB_EEEEEEEvS25_EENS_8epilogue10collective6detail29Sm90TmaWarpSpecializedAdapterINS2F_15DefaultEpilogueIfNS5_IJSB_llEEES2J_NS2E_6thread17LinearCombinationIfLi1EffLNS2K_9ScaleType4KindE0ELNS_15FloatRoundStyleE2EfEENS1_15EpilogueDefaultEEEEEvvEEEEvNT_6ParamsE:
        .type           _ZN7cutlass13device_kernelINS_4gemm6kernel13GemmUniversalIN4cute5tupleIJiiiiEEENS1_10collective13CollectiveMmaINS1_40MainloopSm90TmaGmmaWarpSpecializedSparseILi8ENS5_IJNS4_1CILi1EEESB_SB_EEENS1_35KernelTmaWarpSpecializedCooperativeEEENS5_IJNSA_ILi256EEENSA_ILi64EEESG_EEENS_6half_tENS5_IJNS4_6LayoutINS5_IJiNS5_IJNSA_ILi2EEEiEEEiEEENS5_IJlNS5_IJSB_SK_EEElEEEEENSJ_INS5_IJNS5_IJNS5_IJNSA_ILi8EEESK_NSA_ILi4EEEEEEiEEENS5_IJNS5_IJNSA_ILi16EEESK_SK_EEEiEEEiEEENS5_IJNS5_IJNS5_IJSG_SU_NSA_ILi1024EEEEEENSA_ILi4096EEEEEENS5_IJNS5_IJSB_NSA_ILi512EEENSA_ILi32EEEEEElEEElEEEEEEEESI_NS5_IJlSB_lEEENS4_8TiledMMAINS4_8MMA_AtomIJNS4_4SM904GMMA6SPARSE26GMMA_64x64x32_F32F16F16_SSILNS1D_5MajorE0ELS1G_0ELNS1D_7ScaleInE1ELS1H_1ELNS1D_9SparseSelE0EEEEEENSJ_INS5_IJSK_SB_SB_EEENS5_IJSB_NSA_ILi0EEES1M_EEEEENS5_IJNS4_10UnderscoreES1P_S1P_EEEEENS4_13SM90_TMA_LOADENS4_14ComposedLayoutINS4_7SwizzleILi2ELi4ELi3EEENS4_25smem_sparse_ptr_flag_bitsILi2ELi16EEENSJ_INS5_IJNS5_IJSB_SQ_EEENS5_IJSK_S13_EEEEEENS5_IJNS5_IJS1M_SG_EEESN_EEEEEEEvNS4_8identityES1S_NS1T_INS1U_ILi3ELi4ELi3EEENS4_18smem_ptr_flag_bitsILi16EEENSJ_INS5_IJSQ_SG_EEENS5_IJSG_SB_EEEEEEEvS25_EENS_8epilogue10collective6detail29Sm90TmaWarpSpecializedAdapterINS2F_15DefaultEpilogueIfNS5_IJSB_llEEES2J_NS2E_6thread17LinearCombinationIfLi1EffLNS2K_9ScaleType4KindE0ELNS_15FloatRoundStyleE2EfEENS1_15EpilogueDefaultEEEEEvvEEEEvNT_6ParamsE,@function
        .size           _ZN7cutlass13device_kernelINS_4gemm6kernel13GemmUniversalIN4cute5tupleIJiiiiEEENS1_10collective13CollectiveMmaINS1_40MainloopSm90TmaGmmaWarpSpecializedSparseILi8ENS5_IJNS4_1CILi1EEESB_SB_EEENS1_35KernelTmaWarpSpecializedCooperativeEEENS5_IJNSA_ILi256EEENSA_ILi64EEESG_EEENS_6half_tENS5_IJNS4_6LayoutINS5_IJiNS5_IJNSA_ILi2EEEiEEEiEEENS5_IJlNS5_IJSB_SK_EEElEEEEENSJ_INS5_IJNS5_IJNS5_IJNSA_ILi8EEESK_NSA_ILi4EEEEEEiEEENS5_IJNS5_IJNSA_ILi16EEESK_SK_EEEiEEEiEEENS5_IJNS5_IJNS5_IJSG_SU_NSA_ILi1024EEEEEENSA_ILi4096EEEEEENS5_IJNS5_IJSB_NSA_ILi512EEENSA_ILi32EEEEEElEEElEEEEEEEESI_NS5_IJlSB_lEEENS4_8TiledMMAINS4_8MMA_AtomIJNS4_4SM904GMMA6SPARSE26GMMA_64x64x32_F32F16F16_SSILNS1D_5MajorE0ELS1G_0ELNS1D_7ScaleInE1ELS1H_1ELNS1D_9SparseSelE0EEEEEENSJ_INS5_IJSK_SB_SB_EEENS5_IJSB_NSA_ILi0EEES1M_EEEEENS5_IJNS4_10UnderscoreES1P_S1P_EEEEENS4_13SM90_TMA_LOADENS4_14ComposedLayoutINS4_7SwizzleILi2ELi4ELi3EEENS4_25smem_sparse_ptr_flag_bitsILi2ELi16EEENSJ_INS5_IJNS5_IJSB_SQ_EEENS5_IJSK_S13_EEEEEENS5_IJNS5_IJS1M_SG_EEESN_EEEEEEEvNS4_8identityES1S_NS1T_INS1U_ILi3ELi4ELi3EEENS4_18smem_ptr_flag_bitsILi16EEENSJ_INS5_IJSQ_SG_EEENS5_IJSG_SB_EEEEEEEvS25_EENS_8epilogue10collective6detail29Sm90TmaWarpSpecializedAdapterINS2F_15DefaultEpilogueIfNS5_IJSB_llEEES2J_NS2E_6thread17LinearCombinationIfLi1EffLNS2K_9ScaleType4KindE0ELNS_15FloatRoundStyleE2EfEENS1_15EpilogueDefaultEEEEEvvEEEEvNT_6ParamsE,(.L_x_194 - _ZN7cutlass13device_kernelINS_4gemm6kernel13GemmUniversalIN4cute5tupleIJiiiiEEENS1_10collective13CollectiveMmaINS1_40MainloopSm90TmaGmmaWarpSpecializedSparseILi8ENS5_IJNS4_1CILi1EEESB_SB_EEENS1_35KernelTmaWarpSpecializedCooperativeEEENS5_IJNSA_ILi256EEENSA_ILi64EEESG_EEENS_6half_tENS5_IJNS4_6LayoutINS5_IJiNS5_IJNSA_ILi2EEEiEEEiEEENS5_IJlNS5_IJSB_SK_EEElEEEEENSJ_INS5_IJNS5_IJNS5_IJNSA_ILi8EEESK_NSA_ILi4EEEEEEiEEENS5_IJNS5_IJNSA_ILi16EEESK_SK_EEEiEEEiEEENS5_IJNS5_IJNS5_IJSG_SU_NSA_ILi1024EEEEEENSA_ILi4096EEEEEENS5_IJNS5_IJSB_NSA_ILi512EEENSA_ILi32EEEEEElEEElEEEEEEEESI_NS5_IJlSB_lEEENS4_8TiledMMAINS4_8MMA_AtomIJNS4_4SM904GMMA6SPARSE26GMMA_64x64x32_F32F16F16_SSILNS1D_5MajorE0ELS1G_0ELNS1D_7ScaleInE1ELS1H_1ELNS1D_9SparseSelE0EEEEEENSJ_INS5_IJSK_SB_SB_EEENS5_IJSB_NSA_ILi0EEES1M_EEEEENS5_IJNS4_10UnderscoreES1P_S1P_EEEEENS4_13SM90_TMA_LOADENS4_14ComposedLayoutINS4_7SwizzleILi2ELi4ELi3EEENS4_25smem_sparse_ptr_flag_bitsILi2ELi16EEENSJ_INS5_IJNS5_IJSB_SQ_EEENS5_IJSK_S13_EEEEEENS5_IJNS5_IJS1M_SG_EEESN_EEEEEEEvNS4_8identityES1S_NS1T_INS1U_ILi3ELi4ELi3EEENS4_18smem_ptr_flag_bitsILi16EEENSJ_INS5_IJSQ_SG_EEENS5_IJSG_SB_EEEEEEEvS25_EENS_8epilogue10collective6detail29Sm90TmaWarpSpecializedAdapterINS2F_15DefaultEpilogueIfNS5_IJSB_llEEES2J_NS2E_6thread17LinearCombinationIfLi1EffLNS2K_9ScaleType4KindE0ELNS_15FloatRoundStyleE2EfEENS1_15EpilogueDefaultEEEEEvvEEEEvNT_6ParamsE)
        .other          _ZN7cutlass13device_kernelINS_4gemm6kernel13GemmUniversalIN4cute5tupleIJiiiiEEENS1_10collective13CollectiveMmaINS1_40MainloopSm90TmaGmmaWarpSpecializedSparseILi8ENS5_IJNS4_1CILi1EEESB_SB_EEENS1_35KernelTmaWarpSpecializedCooperativeEEENS5_IJNSA_ILi256EEENSA_ILi64EEESG_EEENS_6half_tENS5_IJNS4_6LayoutINS5_IJiNS5_IJNSA_ILi2EEEiEEEiEEENS5_IJlNS5_IJSB_SK_EEElEEEEENSJ_INS5_IJNS5_IJNS5_IJNSA_ILi8EEESK_NSA_ILi4EEEEEEiEEENS5_IJNS5_IJNSA_ILi16EEESK_SK_EEEiEEEiEEENS5_IJNS5_IJNS5_IJSG_SU_NSA_ILi1024EEEEEENSA_ILi4096EEEEEENS5_IJNS5_IJSB_NSA_ILi512EEENSA_ILi32EEEEEElEEElEEEEEEEESI_NS5_IJlSB_lEEENS4_8TiledMMAINS4_8MMA_AtomIJNS4_4SM904GMMA6SPARSE26GMMA_64x64x32_F32F16F16_SSILNS1D_5MajorE0ELS1G_0ELNS1D_7ScaleInE1ELS1H_1ELNS1D_9SparseSelE0EEEEEENSJ_INS5_IJSK_SB_SB_EEENS5_IJSB_NSA_ILi0EEES1M_EEEEENS5_IJNS4_10UnderscoreES1P_S1P_EEEEENS4_13SM90_TMA_LOADENS4_14ComposedLayoutINS4_7SwizzleILi2ELi4ELi3EEENS4_25smem_sparse_ptr_flag_bitsILi2ELi16EEENSJ_INS5_IJNS5_IJSB_SQ_EEENS5_IJSK_S13_EEEEEENS5_IJNS5_IJS1M_SG_EEESN_EEEEEEEvNS4_8identityES1S_NS1T_INS1U_ILi3ELi4ELi3EEENS4_18smem_ptr_flag_bitsILi16EEENSJ_INS5_IJSQ_SG_EEENS5_IJSG_SB_EEEEEEEvS25_EENS_8epilogue10collective6detail29Sm90TmaWarpSpecializedAdapterINS2F_15DefaultEpilogueIfNS5_IJSB_llEEES2J_NS2E_6thread17LinearCombinationIfLi1EffLNS2K_9ScaleType4KindE0ELNS_15FloatRoundStyleE2EfEENS1_15EpilogueDefaultEEEEEvvEEEEvNT_6ParamsE,@"STO_CUDA_ENTRY STV_DEFAULT"
_ZN7cutlass13device_kernelINS_4gemm6kernel13GemmUniversalIN4cute5tupleIJiiiiEEENS1_10collective13CollectiveMmaINS1_40MainloopSm90TmaGmmaWarpSpecializedSparseILi8ENS5_IJNS4_1CILi1EEESB_SB_EEENS1_35KernelTmaWarpSpecializedCooperativeEEENS5_IJNSA_ILi256EEENSA_ILi64EEESG_EEENS_6half_tENS5_IJNS4_6LayoutINS5_IJiNS5_IJNSA_ILi2EEEiEEEiEEENS5_IJlNS5_IJSB_SK_EEElEEEEENSJ_INS5_IJNS5_IJNS5_IJNSA_ILi8EEESK_NSA_ILi4EEEEEEiEEENS5_IJNS5_IJNSA_ILi16EEESK_SK_EEEiEEEiEEENS5_IJNS5_IJNS5_IJSG_SU_NSA_ILi1024EEEEEENSA_ILi4096EEEEEENS5_IJNS5_IJSB_NSA_ILi512EEENSA_ILi32EEEEEElEEElEEEEEEEESI_NS5_IJlSB_lEEENS4_8TiledMMAINS4_8MMA_AtomIJNS4_4SM904GMMA6SPARSE26GMMA_64x64x32_F32F16F16_SSILNS1D_5MajorE0ELS1G_0ELNS1D_7ScaleInE1ELS1H_1ELNS1D_9SparseSelE0EEEEEENSJ_INS5_IJSK_SB_SB_EEENS5_IJSB_NSA_ILi0EEES1M_EEEEENS5_IJNS4_10UnderscoreES1P_S1P_EEEEENS4_13SM90_TMA_LOADENS4_14ComposedLayoutINS4_7SwizzleILi2ELi4ELi3EEENS4_25smem_sparse_ptr_flag_bitsILi2ELi16EEENSJ_INS5_IJNS5_IJSB_SQ_EEENS5_IJSK_S13_EEEEEENS5_IJNS5_IJS1M_SG_EEESN_EEEEEEEvNS4_8identityES1S_NS1T_INS1U_ILi3ELi4ELi3EEENS4_18smem_ptr_flag_bitsILi16EEENSJ_INS5_IJSQ_SG_EEENS5_IJSG_SB_EEEEEEEvS25_EENS_8epilogue10collective6detail29Sm90TmaWarpSpecializedAdapterINS2F_15DefaultEpilogueIfNS5_IJSB_llEEES2J_NS2E_6thread17LinearCombinationIfLi1EffLNS2K_9ScaleType4KindE0ELNS_15FloatRoundStyleE2EfEENS1_15EpilogueDefaultEEEEEvvEEEEvNT_6ParamsE:
[----:B------:R-:W-:Y:S01]  /*0000*/  LDC R1, c[0x0][0x28] ;  /* 0x00000a00ff017b82 */ /* 0x000fe20000000800 */
[----:B------:R-:W0:Y:S01]  /*0010*/  S2R R6, SR_TID.X ;  /* 0x0000000000067919 */ /* 0x000e220000002100 */
[----:B------:R-:W-:Y:S01]  /*0020*/  ELECT P0, URZ, PT ;  /* 0x00000000003f782f */ /* 0x000fe20003800000 */
[----:B------:R-:W-:Y:S01]  /*0030*/  BSSY B0, `(.L_x_0) ;  /* 0x0000012000007945 */ /* 0x000fe20003800000 */
[--C-:B0-----:R-:W-:Y:S02]  /*0040*/  SHF.R.U32.HI R2, RZ, 0x5, R6.reuse ;  /* 0x00000005ff027819 */ /* 0x101fe40000011606 */
[----:B------:R-:W-:-:S03]  /*0050*/  SHF.R.U32.HI R18, RZ, 0x7, R6 ;  /* 0x00000007ff127819 */ /* 0x000fc60000011606 */
[----:B------:R-:W0:Y:S04]  /*0060*/  SHFL.IDX PT, R5, R2, RZ, 0x1f ;  /* 0x00001fff02057589 */ /* 0x000e2800000e0000 */
[----:B------:R1:W2:Y:S01]  /*0070*/  SHFL.IDX PT, R7, R18, RZ, 0x1f ;  /* 0x00001fff12077589 */ /* 0x0002a200000e0000 */
[----:B0-----:R-:W-:-:S13]  /*0080*/  ISETP.NE.OR P0, PT, R5, RZ, !P0 ;  /* 0x000000ff0500720c */ /* 0x001fda0004705670 */
[----:B-12---:R-:W-:Y:S05]  /*0090*/  @P0 BRA `(.L_x_1) ;  /* 0x00000000002c0947 */ /* 0x006fea0003800000 */
[----:B------:R-:W-:Y:S02]  /*00a0*/  ULDC.64 UR4, c[0x0][0x198] ;  /* 0x0000660000047ab9 */ /* 0x000fe40000000a00 */
[----:B------:R-:W-:Y:S02]  /*00b0*/  UIADD3 UR6, UP0, UR4, 0xf0, URZ ;  /* 0x000000f004067890 */ /* 0x000fe4000ff1e03f */
[----:B------:R-:W-:Y:S02]  /*00c0*/  UIADD3 UR8, UP1, UR4, 0x1f0, URZ ;  /* 0x000001f004087890 */ /* 0x000fe4000ff3e03f */
[----:B------:R-:W-:Y:S02]  /*00d0*/  UIADD3 UR4, UP2, UR4, 0x2f0, URZ ;  /* 0x000002f004047890 */ /* 0x000fe4000ff5e03f */
[----:B------:R-:W-:Y:S02]  /*00e0*/  UIADD3.X UR7, URZ, UR5, URZ, UP0, !UPT ;  /* 0x000000053f077290 */ /* 0x000fe400087fe43f */
[----:B------:R-:W-:-:S02]  /*00f0*/  UIADD3.X UR9, URZ, UR5, URZ, UP1, !UPT ;  /* 0x000000053f097290 */ /* 0x000fc40008ffe43f */
[----:B------:R-:W-:-:S05]  /*0100*/  UIADD3.X UR5, URZ, UR5, URZ, UP2, !UPT ;  /* 0x000000053f057290 */ /* 0x000fca00097fe43f */
[----:B------:R0:W-:Y:S02]  /*0110*/  UTMACCTL.PF [UR6] ;  /* 0x00000000060079b9 */ /* 0x0001e40008040000 */
[----:B------:R0:W-:Y:S02]  /*0120*/  UTMACCTL.PF [UR8] ;  /* 0x00000000080079b9 */ /* 0x0001e40008040000 */
[----:B------:R0:W-:Y:S02]  /*0130*/  UTMACCTL.PF [UR4] ;  /* 0x00000000040079b9 */ /* 0x0001e40008040000 */
[----:B0-----:R-:W-:Y:S01]  /*0140*/  NOP ;  /* 0x0000000000007918 */ /* 0x001fe20000000000 */
.L_x_1:
[----:B------:R-:W-:Y:S05]  /*0150*/  BSYNC B0 ;  /* 0x0000000000007941 */ /* 0x000fea0003800000 */
.L_x_0:
[----:B------:R-:W0:Y:S02]  /*0160*/  SHFL.IDX PT, R0, R2, RZ, 0x1f ;  /* 0x00001fff02007589 */ /* 0x000e2400000e0000 */
[----:B0-----:R-:W-:-:S13]  /*0170*/  ISETP.NE.AND P0, PT, R0, RZ, PT ;  /* 0x000000ff0000720c */ /* 0x001fda0003f05270 */
[----:B------:R-:W-:Y:S05]  /*0180*/  @P0 BRA `(.L_x_2) ;  /* 0x0000000000840947 */ /* 0x000fea0003800000 */
[----:B------:R-:W-:Y:S01]  /*0190*/  ELECT P0, URZ, PT ;  /* 0x00000000003f782f */ /* 0x000fe20003800000 */
[----:B------:R-:W-:-:S12]  /*01a0*/  BSSY B0, `(.L_x_2) ;  /* 0x000001f000007945 */ /* 0x000fd80003800000 */
[----:B------:R-:W-:Y:S05]  /*01b0*/  @!P0 BRA `(.L_x_3) ;  /* 0x0000000000748947 */ /* 0x000fea0003800000 */
[----:B------:R-:W0:Y:S01]  /*01c0*/  S2UR UR8, SR_CgaCtaId ;  /* 0x00000000000879c3 */ /* 0x000e220000008800 */
[----:B------:R-:W-:Y:S01]  /*01d0*/  UMOV UR4, 0x400 ;  /* 0x0000040000047882 */ /* 0x000fe20000000000 */
[----:B------:R-:W-:Y:S01]  /*01e0*/  UMOV UR5, 0x1 ;  /* 0x0000000100057882 */ /* 0x000fe20000000000 */
[----:B------:R-:W-:Y:S02]  /*01f0*/  UMOV UR6, 0x100 ;  /* 0x0000010000067882 */ /* 0x000fe40000000000 */
[----:B------:R-:W-:-:S04]  /*0200*/  UIADD3 UR6, -UR6, 0x100000, URZ ;  /* 0x0010000006067890 */ /* 0x000fc8000fffe13f */
[----:B------:R-:W-:Y:S02]  /*0210*/  USHF.L.U32 UR7, UR6, 0xb, URZ ;  /* 0x0000000b06077899 */ /* 0x000fe4000800063f */
[----:B------:R-:W-:Y:S02]  /*0220*/  USHF.L.U32 UR6, UR6, 0x1, URZ ;  /* 0x0000000106067899 */ /* 0x000fe4000800063f */
[----:B0-----:R-:W-:Y:S02]  /*0230*/  ULEA UR8, UR8, UR4, 0x18 ;  /* 0x0000000408087291 */ /* 0x001fe4000f8ec03f */
[----:B------:R-:W-:-:S04]  /*0240*/  UIADD3 UR4, -UR5, 0x100000, URZ ;  /* 0x0010000005047890 */ /* 0x000fc8000fffe13f */
[----:B------:R-:W-:Y:S02]  /*0250*/  USHF.L.U32 UR5, UR4, 0xb, URZ ;  /* 0x0000000b04057899 */ /* 0x000fe4000800063f */
[----:B------:R-:W-:Y:S01]  /*0260*/  USHF.L.U32 UR4, UR4, 0x1, URZ ;  /* 0x0000000104047899 */ /* 0x000fe2000800063f */
[----:B------:R-:W0:Y:S11]  /*0270*/  FENCE.VIEW.ASYNC.S ;  /* 0x00000000000073c6 */ /* 0x000e360000000000 */
[----:B0-----:R0:W1:Y:S01]  /*0280*/  SYNCS.EXCH.64 URZ, [UR8], UR4 ;  /* 0x00000004083f75b2 */ /* 0x0010620008000100 */
[----:B------:R0:W2:Y:S01]  /*0290*/  SYNCS.EXCH.64 URZ, [UR8+0x40], UR6 ;  /* 0x00004006083f75b2 */ /* 0x0000a20008000100 */
[----:B------:R0:W3:Y:S01]  /*02a0*/  SYNCS.EXCH.64 URZ, [UR8+0x8], UR4 ;  /* 0x00000804083f75b2 */ /* 0x0000e20008000100 */
[----:B------:R0:W4:Y:S01]  /*02b0*/  SYNCS.EXCH.64 URZ, [UR8+0x48], UR6 ;  /* 0x00004806083f75b2 */ /* 0x0001220008000100 */
[----:B------:R0:W0:Y:S01]  /*02c0*/  SYNCS.EXCH.64 URZ, [UR8+0x10], UR4 ;  /* 0x00001004083f75b2 */ /* 0x0000220008000100 */
        /* <DEDUP_REMOVED lines=11> */
[----:B------:R-:W-:Y:S01]  /*0380*/  NOP ;  /* 0x0000000000007918 */ /* 0x000fe20000000000 */
.L_x_3:
[----:B0-----:R-:W-:Y:S05]  /*0390*/  BSYNC B0 ;  /* 0x0000000000007941 */ /* 0x001fea0003800000 */
.L_x_2:
[----:B------:R-:W0:Y:S01]  /*03a0*/  SHFL.IDX PT, R2, R2, RZ, 0x1f ;  /* 0x00001fff02027589 */ /* 0x000e2200000e0000 */
[----:B------:R-:W-:Y:S01]  /*03b0*/  ELECT P0, URZ, PT ;  /* 0x00000000003f782f */ /* 0x000fe20003800000 */
[----:B------:R-:W5:Y:S01]  /*03c0*/  LDC R0, c[0x0][0x75c] ;  /* 0x0001d700ff007b82 */ /* 0x000f620000000800 */
[----:B------:R-:W-:Y:S01]  /*03d0*/  UMOV UR4, 0x20 ;  /* 0x0000002000047882 */ /* 0x000fe20000000000 */
[----:B------:R-:W1:Y:S01]  /*03e0*/  S2R R11, SR_CTAID.Y ;  /* 0x00000000000b7919 */ /* 0x000e620000002600 */
[----:B------:R-:W-:Y:S01]  /*03f0*/  NOP ;  /* 0x0000000000007918 */ /* 0x000fe20000000000 */
[----:B------:R-:W-:Y:S01]  /*0400*/  NOP ;  /* 0x0000000000007918 */ /* 0x000fe20000000000 */
[C---:B------:R-:W-:Y:S01]  /*0410*/  ISETP.NE.AND P2, PT, R7.reuse, RZ, PT ;  /* 0x000000ff0700720c */ /* 0x040fe20003f45270 */
[----:B------:R-:W2:Y:S01]  /*0420*/  S2R R8, SR_CTAID.X ;  /* 0x0000000000087919 */ /* 0x000ea20000002500 */
[----:B------:R-:W-:Y:S01]  /*0430*/  VIADD R10, R7, 0xffffffff ;  /* 0xffffffff070a7836 */ /* 0x000fe20000000000 */
[----:B------:R-:W-:-:S02]  /*0440*/  LOP3.LUT R138, R138, 0xfffff7ff, RZ, 0xc0, !PT ;  /* 0xfffff7ff8a8a7812 */ /* 0x000fc400078ec0ff */
[----:B0-----:R-:W-:Y:S02]  /*0450*/  ISETP.NE.OR P0, PT, R2, RZ, !P0 ;  /* 0x000000ff0200720c */ /* 0x001fe40004705670 */
[----:B-----5:R-:W-:Y:S02]  /*0460*/  ISETP.NE.AND P3, PT, R0, 0x1, PT ;  /* 0x000000010000780c */ /* 0x020fe40003f65270 */
[----:B------:R-:W-:-:S04]  /*0470*/  SHF.R.S32.HI R2, RZ, 0x1f, R5 ;  /* 0x0000001fff027819 */ /* 0x000fc80000011405 */
[----:B------:R-:W-:-:S04]  /*0480*/  LEA.HI R4, R2, R5, RZ, 0x2 ;  /* 0x0000000502047211 */ /* 0x000fc800078f10ff */
[----:B------:R-:W-:Y:S01]  /*0490*/  LOP3.LUT R4, R4, 0xfffffffc, RZ, 0xc0, !PT ;  /* 0xfffffffc04047812 */ /* 0x000fe200078ec0ff */
[----:B------:R-:W-:Y:S01]  /*04a0*/  VOTEU.ALL UP0, P0 ;  /* 0x00000000003f7886 */ /* 0x000fe20000000000 */
[----:B------:R-:W-:Y:S01]  /*04b0*/  VOTEU.ALL UP1, P0 ;  /* 0x00000000003f7886 */ /* 0x000fe20000020000 */
[----:B------:R-:W2:Y:S01]  /*04c0*/  @P3 LDC R9, c[0x0][0x10] ;  /* 0x00000400ff093b82 */ /* 0x000ea20000000800 */
[----:B-1----:R-:W-:Y:S01]  /*04d0*/  @P3 IMAD.MOV.U32 R2, RZ, RZ, R11 ;  /* 0x000000ffff023224 */ /* 0x002fe200078e000b */
[----:B------:R-:W-:Y:S01]  /*04e0*/  @P3 LOP3.LUT R138, R138, 0x800, RZ, 0xfc, !PT ;  /* 0x000008008a8a3812 */ /* 0x000fe200078efcff */
[----:B------:R-:W-:Y:S01]  /*04f0*/  @!UP0 UMOV UR6, 0x400 ;  /* 0x0000040000068882 */ /* 0x000fe20000000000 */
[----:B------:R-:W-:-:S04]  /*0500*/  @!UP0 UIADD3 UR4, -UR4, 0x100000, URZ ;  /* 0x0010000004048890 */ /* 0x000fc8000fffe13f */
[----:B------:R-:W-:Y:S02]  /*0510*/  @!UP0 USHF.L.U32 UR5, UR4, 0xb, URZ ;  /* 0x0000000b04058899 */ /* 0x000fe4000800063f */
[----:B------:R-:W-:Y:S01]  /*0520*/  @!UP0 USHF.L.U32 UR4, UR4, 0x1, URZ ;  /* 0x0000000104048899 */ /* 0x000fe2000800063f */
[----:B------:R-:W-:Y:S02]  /*0530*/  IMAD.IADD R5, R5, 0x1, -R4 ;  /* 0x0000000105057824 */ /* 0x000fe400078e0a04 */
[----:B------:R-:W-:Y:S01]  /*0540*/  @P3 IMAD.MOV.U32 R3, RZ, RZ, RZ ;  /* 0x000000ffff033224 */ /* 0x000fe200078e00ff */
[----:B------:R-:W0:Y:S01]  /*0550*/  @!UP0 S2UR UR7, SR_CgaCtaId ;  /* 0x00000000000789c3 */ /* 0x000e220000008800 */
[----:B------:R-:W-:Y:S01]  /*0560*/  @P3 IMAD.MOV.U32 R15, RZ, RZ, RZ ;  /* 0x000000ffff0f3224 */ /* 0x000fe200078e00ff */
[----:B------:R-:W-:-:S06]  /*0570*/  ISETP.NE.AND P1, PT, R5, 0x3, PT ;  /* 0x000000030500780c */ /* 0x000fcc0003f25270 */
[----:B------:R-:W1:Y:S01]  /*0580*/  @!P3 LDC R12, c[0x0][0xc] ;  /* 0x00000300ff0cbb82 */ /* 0x000e620000000800 */
[----:B--2---:R-:W-:-:S04]  /*0590*/  @P3 IMAD.WIDE.U32 R2, R8, R9, R2 ;  /* 0x0000000908023225 */ /* 0x004fc800078e0002 */
[----:B------:R-:W-:Y:S02]  /*05a0*/  IMAD.MOV.U32 R9, RZ, RZ, RZ ;  /* 0x000000ffff097224 */ /* 0x000fe400078e00ff */
[----:B------:R-:W-:Y:S01]  /*05b0*/  @P3 IMAD.IADD R3, R3, 0x1, R15 ;  /* 0x0000000103033824 */ /* 0x000fe200078e020f */
[----:B0-----:R-:W-:Y:S01]  /*05c0*/  @!UP0 ULEA UR8, UR7, UR6, 0x18 ;  /* 0x0000000607088291 */ /* 0x001fe2000f8ec03f */
[----:B------:R-:W-:Y:S02]  /*05d0*/  VOTEU.ALL UP0, P0 ;  /* 0x00000000003f7886 */ /* 0x000fe40000000000 */
[----:B------:R-:W-:Y:S01]  /*05e0*/  ULDC UR6, c[0x0][0xc] ;  /* 0x0000030000067ab9 */ /* 0x000fe20000000800 */
[----:B------:R-:W-:Y:S01]  /*05f0*/  ULDC UR7, c[0x0][0x10] ;  /* 0x0000040000077ab9 */ /* 0x000fe20000000800 */
[----:B------:R-:W-:Y:S02]  /*0600*/  ISETP.EQ.OR P0, PT, R5, RZ, !P1 ;  /* 0x000000ff0500720c */ /* 0x000fe40004f02670 */
[----:B------:R-:W-:Y:S01]  /*0610*/  ISETP.GE.U32.AND P1, PT, R10, 0x2, PT ;  /* 0x000000020a00780c */ /* 0x000fe20003f26070 */
[----:B-1----:R-:W-:Y:S01]  /*0620*/  @!P3 IMAD.WIDE.U32 R12, R12, R11, R8 ;  /* 0x0000000b0c0cb225 */ /* 0x002fe200078e0008 */
[----:B------:R-:W-:-:S02]  /*0630*/  ISETP.EQ.AND P0, PT, R7, RZ, P0 ;  /* 0x000000ff0700720c */ /* 0x000fc40000702270 */
[----:B------:R-:W-:Y:S01]  /*0640*/  LOP3.LUT R7, R6, 0x7f, RZ, 0xc0, !PT ;  /* 0x0000007f06077812 */ /* 0x000fe200078ec0ff */
[----:B------:R-:W0:Y:S02]  /*0650*/  FENCE.VIEW.ASYNC.S ;  /* 0x00000000000073c6 */ /* 0x000e240000000000 */
[----:B0-----:R-:W3:Y:S01]  /*0660*/  @!UP0 SYNCS.EXCH.64 URZ, [UR8+0x90], UR4 ;  /* 0x00009004083f85b2 */ /* 0x001ee20008000100 */
[----:B------:R-:W-:Y:S01]  /*0670*/  SEL R4, RZ, 0x1, !P0 ;  /* 0x00000001ff047807 */ /* 0x000fe20004000000 */
[----:B------:R-:W-:Y:S02]  /*0680*/  @!P3 IMAD.MOV.U32 R2, RZ, RZ, R12 ;  /* 0x000000ffff02b224 */ /* 0x000fe400078e000c */
[----:B------:R-:W-:Y:S01]  /*0690*/  @!P3 IMAD.MOV.U32 R3, RZ, RZ, R13 ;  /* 0x000000ffff03b224 */ /* 0x000fe200078e000d */
[----:B------:R-:W-:Y:S01]  /*06a0*/  SEL R4, R4, 0x2, P1 ;  /* 0x0000000204047807 */ /* 0x000fe20000800000 */
[----:B------:R0:W3:Y:S01]  /*06b0*/  @!UP1 SYNCS.EXCH.64 URZ, [UR8+0x98], UR4 ;  /* 0x00009804083f95b2 */ /* 0x0000e20008000100 */
[----:B------:R-:W-:Y:S01]  /*06c0*/  NOP ;  /* 0x0000000000007918 */ /* 0x000fe20000000000 */
[----:B0-----:R-:W-:-:S03]  /*06d0*/  UIMAD.WIDE.U32 UR4, UR6, UR7, URZ ;  /* 0x00000007060472a5 */ /* 0x001fc6000f8e003f */
[----:B------:R-:W-:Y:S02]  /*06e0*/  ULDC UR6, c[0x0][0x14] ;  /* 0x0000050000067ab9 */ /* 0x000fe40000000800 */
[----:B------:R-:W-:Y:S02]  /*06f0*/  UIMAD.WIDE.U32 UR30, UR4, UR6, URZ ;  /* 0x00000006041e72a5 */ /* 0x000fe4000f8e003f */
[----:B------:R-:W-:-:S04]  /*0700*/  UIMAD UR4, UR5, UR6, URZ ;  /* 0x00000006050472a4 */ /* 0x000fc8000f8e023f */
[----:B------:R-:W-:Y:S01]  /*0710*/  UIADD3 UR4, UR31, UR4, URZ ;  /* 0x000000041f047290 */ /* 0x000fe2000fffe03f */
[----:B---34-:R-:W-:Y:S06]  /*0720*/  BAR.SYNC.DEFER_BLOCKING 0x0 ;  /* 0x0000000000007b1d */ /* 0x018fec0000010000 */
[----:B------:R-:W-:Y:S05]  /*0730*/  @!P2 BRA `(.L_x_4) ;  /* 0x000000640008a947 */ /* 0x000fea0003800000 */
[----:B------:R-:W-:-:S13]  /*0740*/  ISETP.GT.U32.AND P0, PT, R10, 0x1, PT ;  /* 0x000000010a00780c */ /* 0x000fda0003f04070 */
[----:B------:R-:W-:Y:S05]  /*0750*/  @P0 EXIT ;  /* 0x000000000000094d */ /* 0x000fea0003800000 */
[----:B------:R-:W-:Y:S01]  /*0760*/  ULDC.64 UR6, c[0x0][0x750] ;  /* 0x0001d40000067ab9 */ /* 0x000fe20000000a00 */
[----:B------:R-:W-:Y:S01]  /*0770*/  PRMT R12, RZ, 0x7610, R12 ;  /* 0x00007610ff0c7816 */ /* 0x000fe2000000000c */
[----:B------:R-:W-:Y:S01]  /*0780*/  IMAD.MOV.U32 R108, RZ, RZ, -0x1 ;  /* 0xffffffffff6c7424 */ /* 0x000fe200078e00ff */
[----:B------:R-:W-:Y:S01]  /*0790*/  ISETP.GE.U32.AND P0, PT, R2, UR6, PT ;  /* 0x0000000602007c0c */ /* 0x000fe2000bf06070 */
[----:B------:R-:W-:Y:S02]  /*07a0*/  IMAD.MOV.U32 R10, RZ, RZ, -0x1 ;  /* 0xffffffffff0a7424 */ /* 0x000fe400078e00ff */
[----:B------:R-:W-:Y:S01]  /*07b0*/  IMAD.MOV.U32 R5, RZ, RZ, -0x1 ;  /* 0xffffffffff057424 */ /* 0x000fe200078e00ff */
[----:B------:R-:W-:-:S13]  /*07c0*/  ISETP.GE.U32.AND.EX P0, PT, R3, UR7, PT, P0 ;  /* 0x0000000703007c0c */ /* 0x000fda000bf06100 */
[----:B------:R-:W-:Y:S05]  /*07d0*/  @P0 BRA `(.L_x_5) ;  /* 0x00000004005c0947 */ /* 0x000fea0003800000 */
[----:B------:R-:W0:Y:S01]  /*07e0*/  LDC.64 R20, c[0x0][0x728] ;  /* 0x0001ca00ff147b82 */ /* 0x000e220000000a00 */
[----:B------:R-:W-:Y:S02]  /*07f0*/  IMAD.MOV.U32 R12, RZ, RZ, R2 ;  /* 0x000000ffff0c7224 */ /* 0x000fe400078e0002 */
[----:B------:R-:W-:-:S05]  /*0800*/  IMAD.MOV.U32 R13, RZ, RZ, R3 ;  /* 0x000000ffff0d7224 */ /* 0x000fca00078e0003 */
[----:B------:R-:W1:Y:S08]  /*0810*/  LDC R10, c[0x0][0x730] ;  /* 0x0001cc00ff0a7b82 */ /* 0x000e700000000800 */
[----:B------:R-:W2:Y:S01]  /*0820*/  LDC.64 R22, c[0x0][0x720] ;  /* 0x0001c800ff167b82 */ /* 0x000ea20000000a00 */
[----:B0-----:R-:W-:-:S04]  /*0830*/  ISETP.NE.U32.AND P0, PT, R20, RZ, PT ;  /* 0x000000ff1400720c */ /* 0x001fc80003f05070 */
[----:B------:R-:W-:-:S13]  /*0840*/  ISETP.NE.AND.EX P0, PT, R21, RZ, PT, P0 ;  /* 0x000000ff1500720c */ /* 0x000fda0003f05300 */
[----:B-12---:R-:W-:Y:S05]  /*0850*/  @!P0 BRA `(.L_x_6) ;  /* 0x0000000000288947 */ /* 0x006fea0003800000 */
[----:B------:R-:W0:Y:S02]  /*0860*/  LDC R5, c[0x0][0x734] ;  /* 0x0001cd00ff057b82 */ /* 0x000e240000000800 */
[----:B0-----:R-:W-:-:S05]  /*0870*/  IADD3 R5, P0, R2, R5, RZ ;  /* 0x0000000502057210 */ /* 0x001fca0007f1e0ff */
[----:B------:R-:W-:-:S04]  /*0880*/  IMAD.X R19, RZ, RZ, R3, P0 ;  /* 0x000000ffff137224 */ /* 0x000fc800000e0603 */
[----:B------:R-:W-:-:S04]  /*0890*/  IMAD.WIDE.U32 R12, R19, R20, RZ ;  /* 0x00000014130c7225 */ /* 0x000fc800078e00ff */
[----:B------:R-:W-:-:S04]  /*08a0*/  IMAD.WIDE.U32 R14, P0, R5, R21, R12 ;  /* 0x00000015050e7225 */ /* 0x000fc8000780000c */
[----:B------:R-:W-:-:S04]  /*08b0*/  IMAD.WIDE.U32 R12, R5, R20, RZ ;  /* 0x00000014050c7225 */ /* 0x000fc800078e00ff */
[----:B------:R-:W-:Y:S01]  /*08c0*/  IMAD.X R17, RZ, RZ, RZ, P0 ;  /* 0x000000ffff117224 */ /* 0x000fe200000e06ff */
[----:B------:R-:W-:Y:S01]  /*08d0*/  IADD3 RZ, P0, R13, R14, RZ ;  /* 0x0000000e0dff7210 */ /* 0x000fe20007f1e0ff */
[----:B------:R-:W-:-:S04]  /*08e0*/  IMAD.MOV.U32 R16, RZ, RZ, R15 ;  /* 0x000000ffff107224 */ /* 0x000fc800078e000f */
[----:B------:R-:W-:-:S08]  /*08f0*/  IMAD.WIDE.U32.X R12, R19, R21, R16, P0 ;  /* 0x00000015130c7225 */ /* 0x000fd000000e0410 */
.L_x_6:
[-CC-:B------:R-:W-:Y:S01]  /*0900*/  SHF.R.U64 R28, R12, R10.reuse, R13.reuse ;  /* 0x0000000a0c1c7219 */ /* 0x180fe2000000120d */
[----:B------:R-:W0:Y:S01]  /*0910*/  LDC.64 R24, c[0x0][0x740] ;  /* 0x0001d000ff187b82 */ /* 0x000e220000000a00 */
[----:B------:R-:W-:Y:S01]  /*0920*/  SHF.R.U32.HI R9, RZ, R10, R13 ;  /* 0x0000000aff097219 */ /* 0x000fe2000001160d */
[----:B------:R-:W-:Y:S01]  /*0930*/  ULDC UR5, c[0x0][0x150] ;  /* 0x0000540000057ab9 */ /* 0x000fe20000000800 */
[----:B------:R-:W-:Y:S02]  /*0940*/  IADD3 R15, P0, RZ, -R28, RZ ;  /* 0x8000001cff0f7210 */ /* 0x000fe40007f1e0ff */
[----:B------:R-:W-:-:S03]  /*0950*/  I2FP.F32.U32 R5, R8 ;  /* 0x0000000800057245 */ /* 0x000fc60000201000 */
[----:B------:R-:W-:Y:S01]  /*0960*/  IMAD.X R17, RZ, RZ, ~R9, P0 ;  /* 0x000000ffff117224 */ /* 0x000fe200000e0e09 */
[----:B------:R-:W1:Y:S01]  /*0970*/  LDC R14, c[0x0][0x718] ;  /* 0x0001c600ff0e7b82 */ /* 0x000e620000000800 */
[----:B------:R-:W-:Y:S01]  /*0980*/  FMUL R5, R5, UR5 ;  /* 0x0000000505057c20 */ /* 0x000fe20008400000 */
[----:B------:R-:W-:Y:S01]  /*0990*/  IMAD.WIDE.U32 R12, R15, R22, R2 ;  /* 0x000000160f0c7225 */ /* 0x000fe200078e0002 */
[----:B------:R-:W-:-:S03]  /*09a0*/  ULDC UR5, c[0x0][0x154] ;  /* 0x0000550000057ab9 */ /* 0x000fc60000000800 */
[----:B------:R-:W-:Y:S01]  /*09b0*/  IMAD R10, R17, R22, RZ ;  /* 0x00000016110a7224 */ /* 0x000fe200078e02ff */
[----:B------:R-:W2:Y:S01]  /*09c0*/  F2I.U32.TRUNC.NTZ R5, R5 ;  /* 0x0000000500057305 */ /* 0x000ea2000020f000 */
[----:B------:R-:W3:Y:S02]  /*09d0*/  LDC R9, c[0x0][0x144] ;  /* 0x00005100ff097b82 */ /* 0x000ee40000000800 */
[----:B------:R-:W-:Y:S01]  /*09e0*/  IMAD R15, R15, R23, R10 ;  /* 0x000000170f0f7224 */ /* 0x000fe200078e020a */
[----:B------:R-:W-:-:S03]  /*09f0*/  I2FP.F32.U32 R10, R11 ;  /* 0x0000000b000a7245 */ /* 0x000fc60000201000 */
[----:B------:R-:W-:Y:S01]  /*0a00*/  IMAD.IADD R13, R13, 0x1, R15 ;  /* 0x000000010d0d7824 */ /* 0x000fe200078e020f */
[----:B0-----:R-:W-:Y:S01]  /*0a10*/  ISETP.NE.U32.AND P0, PT, R24, RZ, PT ;  /* 0x000000ff1800720c */ /* 0x001fe20003f05070 */
[----:B------:R-:W0:Y:S03]  /*0a20*/  LDC R17, c[0x0][0x708] ;  /* 0x0001c200ff117b82 */ /* 0x000e260000000800 */
[----:B------:R-:W-:Y:S01]  /*0a30*/  ISETP.NE.AND.EX P0, PT, R25, RZ, PT, P0 ;  /* 0x000000ff1900720c */ /* 0x000fe20003f05300 */
[----:B--2---:R-:W-:-:S04]  /*0a40*/  IMAD.MOV R15, RZ, RZ, -R5 ;  /* 0x000000ffff0f7224 */ /* 0x004fc800078e0a05 */
[----:B------:R-:W2:Y:S01]  /*0a50*/  LDC R19, c[0x0][0x758] ;  /* 0x0001d600ff137b82 */ /* 0x000ea20000000800 */
[-CC-:B-1----:R-:W-:Y:S02]  /*0a60*/  SHF.R.U64 R21, R12, R14.reuse, R13.reuse ;  /* 0x0000000e0c157219 */ /* 0x182fe4000000120d */
[----:B------:R-:W-:-:S05]  /*0a70*/  SHF.R.U32.HI R12, RZ, R14, R13 ;  /* 0x0000000eff0c7219 */ /* 0x000fca000001160d */
[----:B------:R-:W1:Y:S01]  /*0a80*/  LDC R20, c[0x0][0x148] ;  /* 0x00005200ff147b82 */ /* 0x000e620000000800 */
[----:B---3--:R-:W-:Y:S02]  /*0a90*/  IMAD R5, R9, R15, R8 ;  /* 0x0000000f09057224 */ /* 0x008fe400078e0208 */
[----:B------:R-:W-:Y:S01]  /*0aa0*/  FMUL R9, R10, UR5 ;  /* 0x000000050a097c20 */ /* 0x000fe20008400000 */
[----:B------:R-:W-:-:S04]  /*0ab0*/  IMAD.MOV.U32 R8, RZ, RZ, -0x1 ;  /* 0xffffffffff087424 */ /* 0x000fc800078e00ff */
[----:B------:R-:W3:Y:S01]  /*0ac0*/  LDC R23, c[0x0][0x700] ;  /* 0x0001c000ff177b82 */ /* 0x000ee20000000800 */
[-CC-:B0-----:R-:W-:Y:S02]  /*0ad0*/  SHF.R.U64 R29, R21, R17.reuse, R12.reuse ;  /* 0x00000011151d7219 */ /* 0x181fe4000000120c */
[----:B------:R-:W-:Y:S01]  /*0ae0*/  SHF.R.U32.HI R10, RZ, R17, R12 ;  /* 0x00000011ff0a7219 */ /* 0x000fe2000001160c */
[----:B------:R-:W-:Y:S01]  /*0af0*/  IMAD.MOV.U32 R12, RZ, RZ, 0x1 ;  /* 0x00000001ff0c7424 */ /* 0x000fe200078e00ff */
[----:B------:R0:W4:Y:S03]  /*0b00*/  F2I.U32.TRUNC.NTZ R17, R9 ;  /* 0x0000000900117305 */ /* 0x000126000020f000 */
[----:B------:R-:W1:Y:S01]  /*0b10*/  LDC R22, c[0x0][0x748] ;  /* 0x0001d200ff167b82 */ /* 0x000e620000000800 */
[-C--:B--2---:R-:W-:Y:S02]  /*0b20*/  SHF.L.U32 R8, R8, R19.reuse, RZ ;  /* 0x0000001308087219 */ /* 0x084fe400000006ff */
[----:B------:R-:W-:-:S02]  /*0b30*/  SHF.R.U64 R30, R29, R19, R10 ;  /* 0x000000131d1e7219 */ /* 0x000fc4000000120a */
[----:B------:R-:W-:Y:S02]  /*0b40*/  LOP3.LUT R16, RZ, R8, RZ, 0x33, !PT ;  /* 0x00000008ff107212 */ /* 0x000fe400078e33ff */
[-C--:B0-----:R-:W-:Y:S01]  /*0b50*/  SHF.R.U32.HI R9, RZ, R19.reuse, R10 ;  /* 0x00000013ff097219 */ /* 0x081fe2000001160a */
[----:B------:R-:W0:Y:S01]  /*0b60*/  LDC R26, c[0x0][0x738] ;  /* 0x0001ce00ff1a7b82 */ /* 0x000e220000000800 */
[----:B------:R-:W-:Y:S01]  /*0b70*/  SHF.L.U32 R10, R12, R19, RZ ;  /* 0x000000130c0a7219 */ /* 0x000fe200000006ff */
[----:B------:R-:W-:-:S06]  /*0b80*/  IMAD.MOV.U32 R8, RZ, RZ, R30 ;  /* 0x000000ffff087224 */ /* 0x000fcc00078e001e */
[----:B------:R-:W2:Y:S01]  /*0b90*/  LDC R27, c[0x0][0x710] ;  /* 0x0001c400ff1b7b82 */ /* 0x000ea20000000800 */
[----:B---34-:R-:W-:Y:S05]  /*0ba0*/  @!P0 BRA `(.L_x_7) ;  /* 0x0000000000288947 */ /* 0x018fea0003800000 */
[----:B------:R-:W3:Y:S02]  /*0bb0*/  LDC R15, c[0x0][0x74c] ;  /* 0x0001d300ff0f7b82 */ /* 0x000ee40000000800 */
[----:B---3--:R-:W-:-:S05]  /*0bc0*/  IADD3 R15, P0, R30, R15, RZ ;  /* 0x0000000f1e0f7210 */ /* 0x008fca0007f1e0ff */
        /* <DEDUP_REMOVED lines=8> */
.L_x_7:
[----:B-1----:R-:W-:Y:S01]  /*0c50*/  SHF.R.U64 R8, R8, R22, R9 ;  /* 0x0000001608087219 */ /* 0x002fe20000001209 */
[----:B------:R-:W-:Y:S01]  /*0c60*/  VIADD R12, R23, 0xffffffff ;  /* 0xffffffff170c7836 */ /* 0x000fe20000000000 */
[----:B------:R-:W-:Y:S01]  /*0c70*/  LOP3.LUT R9, R29, R16, RZ, 0xc0, !PT ;  /* 0x000000101d097212 */ /* 0x000fe200078ec0ff */
[----:B------:R-:W-:Y:S02]  /*0c80*/  IMAD.MOV R17, RZ, RZ, -R17 ;  /* 0x000000ffff117224 */ /* 0x000fe400078e0a11 */
[----:B------:R-:W-:Y:S01]  /*0c90*/  IMAD.MOV R13, RZ, RZ, -R8 ;  /* 0x000000ffff0d7224 */ /* 0x000fe200078e0a08 */
[----:B------:R-:W-:Y:S01]  /*0ca0*/  LOP3.LUT R12, R21, R12, RZ, 0xc0, !PT ;  /* 0x0000000c150c7212 */ /* 0x000fe200078ec0ff */
[----:B------:R-:W-:Y:S02]  /*0cb0*/  IMAD R10, R10, R8, R9 ;  /* 0x000000080a0a7224 */ /* 0x000fe400078e0209 */
[----:B------:R-:W-:Y:S02]  /*0cc0*/  @P3 IMAD R5, R20, R17, R11 ;  /* 0x0000001114053224 */ /* 0x000fe400078e020b */
[----:B0-----:R-:W-:-:S02]  /*0cd0*/  IMAD R8, R13, R26, R30 ;  /* 0x0000001a0d087224 */ /* 0x001fc400078e021e */
[----:B--2---:R-:W-:Y:S02]  /*0ce0*/  IMAD R5, R10, R27, R5 ;  /* 0x0000001b0a057224 */ /* 0x004fe400078e0205 */
[----:B------:R-:W-:Y:S02]  /*0cf0*/  IMAD R8, R8, R23, R12 ;  /* 0x0000001708087224 */ /* 0x000fe400078e020c */
[----:B------:R-:W-:-:S03]  /*0d00*/  IMAD.MOV.U32 R9, RZ, RZ, 0x1 ;  /* 0x00000001ff097424 */ /* 0x000fc600078e00ff */
[----:B------:R-:W-:Y:S02]  /*0d10*/  SEL R10, R8, R5, !P3 ;  /* 0x00000005080a7207 */ /* 0x000fe40005800000 */
[----:B------:R-:W-:Y:S01]  /*0d20*/  SEL R108, R5, R8, !P3 ;  /* 0x00000008056c7207 */ /* 0x000fe20005800000 */
[----:B------:R-:W-:Y:S01]  /*0d30*/  IMAD.MOV.U32 R5, RZ, RZ, R28 ;  /* 0x000000ffff057224 */ /* 0x000fe200078e001c */
[----:B------:R-:W-:-:S07]  /*0d40*/  PRMT R12, R9, 0x7610, R12 ;  /* 0x00007610090c7816 */ /* 0x000fce000000000c */
.L_x_5:
[----:B------:R-:W-:-:S08]  /*0d50*/  NOP ;  /* 0x0000000000007918 */ /* 0x000fd00000000000 */
[----:B------:R-:W0:Y:S02]  /*0d60*/  USETMAXREG.TRY_ALLOC.CTAPOOL UP0, 0xe8 ;  /* 0x000000e8000079c8 */ /* 0x000e240008000600 */
[----:B0-----:R-:W-:-:S13]  /*0d70*/  PLOP3.LUT P0, PT, PT, PT, UP0, 0x80, 0x0 ;  /* 0x000000000000781c */ /* 0x001fda0003f0f008 */
[----:B------:R-:W-:Y:S05]  /*0d80*/  @!P0 BRA `(.L_x_5) ;  /* 0xfffffffc00f08947 */ /* 0x000fea000383ffff */
[----:B------:R-:W-:Y:S01]  /*0d90*/  ULDC.64 UR6, c[0x0][0x698] ;  /* 0x0001a60000067ab9 */ /* 0x000fe20000000a00 */
[----:B------:R-:W-:Y:S01]  /*0da0*/  ULDC.64 UR14, c[0x0][0x208] ;  /* 0x00008200000e7ab9 */ /* 0x000fe20000000a00 */
[----:B------:R-:W-:-:S04]  /*0db0*/  ISETP.NE.U32.AND P0, PT, RZ, UR6, PT ;  /* 0x00000006ff007c0c */ /* 0x000fc8000bf05070 */
[----:B------:R-:W-:-:S13]  /*0dc0*/  ISETP.NE.AND.EX P0, PT, RZ, UR7, PT, P0 ;  /* 0x00000007ff007c0c */ /* 0x000fda000bf05300 */
[----:B------:R-:W-:Y:S05]  /*0dd0*/  @!P0 BRA `(.L_x_8) ;  /* 0x00000000001c8947 */ /* 0x000fea0003800000 */
[----:B------:R-:W0:Y:S02]  /*0de0*/  LDC.64 R8, c[0x0][0x698] ;  /* 0x0001a600ff087b82 */ /* 0x000e240000000a00 */
[----:B0-----:R-:W2:Y:S02]  /*0df0*/  LDG.E.64 R8, desc[UR14][R8.64] ;  /* 0x0000000e08087981 */ /* 0x001ea4000c1e1b00 */
[----:B--2---:R-:W-:-:S04]  /*0e00*/  ISETP.NE.U32.AND P0, PT, R8, RZ, PT ;  /* 0x000000ff0800720c */ /* 0x004fc80003f05070 */
[----:B------:R-:W-:-:S13]  /*0e10*/  ISETP.NE.AND.EX P0, PT, R9, RZ, PT, P0 ;  /* 0x000000ff0900720c */ /* 0x000fda0003f05300 */
[----:B------:R-:W-:Y:S05]  /*0e20*/  @!P0 BRA `(.L_x_8) ;  /* 0x0000000000088947 */ /* 0x000fea0003800000 */
[----:B------:R0:W5:Y:S01]  /*0e30*/  LD.E R103, desc[UR14][R8.64] ;  /* 0x0000000e08677980 */ /* 0x000162000c101900 */
[----:B------:R-:W-:Y:S05]  /*0e40*/  BRA `(.L_x_9) ;  /* 0x0000000000207947 */ /* 0x000fea0003800000 */
.L_x_8:
[----:B------:R-:W-:Y:S02]  /*0e50*/  ULDC.64 UR6, c[0x0][0x688] ;  /* 0x0001a20000067ab9 */ /* 0x000fe40000000a00 */
[----:B------:R-:W-:-:S04]  /*0e60*/  ISETP.NE.U32.AND P0, PT, RZ, UR6, PT ;  /* 0x00000006ff007c0c */ /* 0x000fc8000bf05070 */
[----:B------:R-:W-:-:S13]  /*0e70*/  ISETP.NE.AND.EX P0, PT, RZ, UR7, PT, P0 ;  /* 0x00000007ff007c0c */ /* 0x000fda000bf05300 */
[----:B------:R-:W-:Y:S05]  /*0e80*/  @!P0 BRA `(.L_x_10) ;  /* 0x00000000000c8947 */ /* 0x000fea0003800000 */
[----:B------:R-:W0:Y:S02]  /*0e90*/  LDC.64 R8, c[0x0][0x688] ;  /* 0x0001a200ff087b82 */ /* 0x000e240000000a00 */
[----:B0-----:R1:W5:Y:S01]  /*0ea0*/  LDG.E R103, desc[UR14][R8.64] ;  /* 0x0000000e08677981 */ /* 0x001362000c1e1900 */
[----:B------:R-:W-:Y:S05]  /*0eb0*/  BRA `(.L_x_9) ;  /* 0x0000000000047947 */ /* 0x000fea0003800000 */
.L_x_10:
[----:B------:R-:W2:Y:S02]  /*0ec0*/  LDC R103, c[0x0][0x680] ;  /* 0x0001a000ff677b82 */ /* 0x000ea40000000800 */
.L_x_9:
[----:B------:R-:W-:Y:S02]  /*0ed0*/  ULDC.64 UR6, c[0x0][0x6a0] ;  /* 0x0001a80000067ab9 */ /* 0x000fe40000000a00 */
[----:B------:R-:W-:-:S04]  /*0ee0*/  ISETP.NE.U32.AND P0, PT, RZ, UR6, PT ;  /* 0x00000006ff007c0c */ /* 0x000fc8000bf05070 */
[----:B------:R-:W-:-:S13]  /*0ef0*/  ISETP.NE.AND.EX P0, PT, RZ, UR7, PT, P0 ;  /* 0x00000007ff007c0c */ /* 0x000fda000bf05300 */
[----:B------:R-:W-:Y:S05]  /*0f00*/  @!P0 BRA `(.L_x_11) ;  /* 0x00000000001c8947 */ /* 0x000fea0003800000 */
[----:B01----:R-:W0:Y:S02]  /*0f10*/  LDC.64 R8, c[0x0][0x6a0] ;  /* 0x0001a800ff087b82 */ /* 0x003e240000000a00 */
[----:B0-----:R-:W3:Y:S02]  /*0f20*/  LDG.E.64 R8, desc[UR14][R8.64] ;  /* 0x0000000e08087981 */ /* 0x001ee4000c1e1b00 */
[----:B---3--:R-:W-:-:S04]  /*0f30*/  ISETP.NE.U32.AND P0, PT, R8, RZ, PT ;  /* 0x000000ff0800720c */ /* 0x008fc80003f05070 */
[----:B------:R-:W-:-:S13]  /*0f40*/  ISETP.NE.AND.EX P0, PT, R9, RZ, PT, P0 ;  /* 0x000000ff0900720c */ /* 0x000fda0003f05300 */
[----:B------:R-:W-:Y:S05]  /*0f50*/  @!P0 BRA `(.L_x_11) ;  /* 0x0000000000088947 */ /* 0x000fea0003800000 */
[----:B------:R0:W5:Y:S01]  /*0f60*/  LD.E R102, desc[UR14][R8.64] ;  /* 0x0000000e08667980 */ /* 0x000162000c101900 */
[----:B------:R-:W-:Y:S05]  /*0f70*/  BRA `(.L_x_12) ;  /* 0x0000000000207947 */ /* 0x000fea0003800000 */
.L_x_11:
[----:B------:R-:W-:Y:S02]  /*0f80*/  ULDC.64 UR6, c[0x0][0x690] ;  /* 0x0001a40000067ab9 */ /* 0x000fe40000000a00 */
[----:B------:R-:W-:-:S04]  /*0f90*/  ISETP.NE.U32.AND P0, PT, RZ, UR6, PT ;  /* 0x00000006ff007c0c */ /* 0x000fc8000bf05070 */
[----:B------:R-:W-:-:S13]  /*0fa0*/  ISETP.NE.AND.EX P0, PT, RZ, UR7, PT, P0 ;  /* 0x00000007ff007c0c */ /* 0x000fda000bf05300 */
[----:B------:R-:W-:Y:S05]  /*0fb0*/  @!P0 BRA `(.L_x_13) ;  /* 0x00000000000c8947 */ /* 0x000fea0003800000 */
[----:B01----:R-:W0:Y:S02]  /*0fc0*/  LDC.64 R8, c[0x0][0x690] ;  /* 0x0001a400ff087b82 */ /* 0x003e240000000a00 */
[----:B0-----:R1:W5:Y:S01]  /*0fd0*/  LDG.E R102, desc[UR14][R8.64] ;  /* 0x0000000e08667981 */ /* 0x001362000c1e1900 */
[----:B------:R-:W-:Y:S05]  /*0fe0*/  BRA `(.L_x_12) ;  /* 0x0000000000047947 */ /* 0x000fea0003800000 */
.L_x_13:
[----:B------:R-:W3:Y:S02]  /*0ff0*/  LDC R102, c[0x0][0x684] ;  /* 0x0001a100ff667b82 */ /* 0x000ee40000000800 */
.L_x_12:
[----:B------:R-:W-:-:S13]  /*1000*/  LOP3.LUT P0, RZ, R12, 0xff, RZ, 0xc0, !PT ;  /* 0x000000ff0cff7812 */ /* 0x000fda000780c0ff */
[----:B------:R-:W-:Y:S05]  /*1010*/  @!P0 EXIT ;  /* 0x000000000000894d */ /* 0x000fea0003800000 */
[----:B------:R-:W4:Y:S01]  /*1020*/  LDC.64 R14, c[0x0][0x288] ;  /* 0x0000a200ff0e7b82 */ /* 0x000f220000000a00 */
[C---:B01----:R-:W-:Y:S01]  /*1030*/  IMAD.SHL.U32 R9, R6.reuse, 0x20, RZ ;  /* 0x0000002006097824 */ /* 0x043fe200078e00ff */
[----:B------:R-:W-:Y:S01]  /*1040*/  SHF.R.U32.HI R11, RZ, 0x5, R7 ;  /* 0x00000005ff0b7819 */ /* 0x000fe20000011607 */
[C---:B------:R-:W-:Y:S01]  /*1050*/  IMAD.SHL.U32 R7, R6.reuse, 0x200, RZ ;  /* 0x0000020006077824 */ /* 0x040fe200078e00ff */
[----:B------:R-:W-:Y:S01]  /*1060*/  SHF.R.U32.HI R8, RZ, 0x2, R6 ;  /* 0x00000002ff087819 */ /* 0x000fe20000011606 */
[----:B------:R-:W-:Y:S01]  /*1070*/  IMAD.SHL.U32 R116, R6, 0x2, RZ ;  /* 0x0000000206747824 */ /* 0x000fe200078e00ff */
[----:B------:R-:W-:Y:S01]  /*1080*/  LOP3.LUT R12, R9, 0x1c00, RZ, 0xc0, !PT ;  /* 0x00001c00090c7812 */ /* 0x000fe200078ec0ff */
[----:B------:R-:W-:Y:S01]  /*1090*/  IMAD.SHL.U32 R13, R11, 0x10, RZ ;  /* 0x000000100b0d7824 */ /* 0x000fe200078e00ff */
[----:B------:R-:W-:Y:S01]  /*10a0*/  LOP3.LUT R8, R8, 0x7, RZ, 0xc0, !PT ;  /* 0x0000000708087812 */ /* 0x000fe200078ec0ff */
[----:B------:R-:W0:Y:S01]  /*10b0*/  LDC R104, c[0x0][0x758] ;  /* 0x0001d600ff687b82 */ /* 0x000e220000000800 */
[----:B------:R-:W-:Y:S01]  /*10c0*/  LOP3.LUT R9, R12, 0x200, R7, 0xf8, !PT ;  /* 0x000002000c097812 */ /* 0x000fe200078ef807 */
[C---:B------:R-:W-:Y:S01]  /*10d0*/  IMAD.SHL.U32 R7, R18.reuse, 0x40, RZ ;  /* 0x0000004012077824 */ /* 0x040fe200078e00ff */
[--C-:B------:R-:W-:Y:S01]  /*10e0*/  LOP3.LUT R106, R13, 0xfffffff0, R8.reuse, 0xe2, !PT ;  /* 0xfffffff00d6a7812 */ /* 0x100fe200078ee208 */
[----:B------:R-:W-:Y:S01]  /*10f0*/  IMAD R11, R11, -0x10, -R8 ;  /* 0xfffffff00b0b7824 */ /* 0x000fe200078e0a08 */
[----:B------:R-:W-:Y:S01]  /*1100*/  LOP3.LUT R18, R18, 0x1, RZ, 0xc0, !PT ;  /* 0x0000000112127812 */ /* 0x000fe200078ec0ff */
[----:B------:R-:W-:Y:S01]  /*1110*/  IMAD.SHL.U32 R8, R6, 0x10, RZ ;  /* 0x0000001006087824 */ /* 0x000fe200078e00ff */
[----:B------:R-:W-:Y:S01]  /*1120*/  LOP3.LUT R106, R106, 0x40, R7, 0xf8, !PT ;  /* 0x000000406a6a7812 */ /* 0x000fe200078ef807 */
[----:B------:R-:W-:Y:S01]  /*1130*/  IMAD.MOV.U32 R13, RZ, RZ, -0x1 ;  /* 0xffffffffff0d7424 */ /* 0x000fe200078e00ff */
[----:B------:R-:W-:Y:S01]  /*1140*/  LOP3.LUT R105, R6, 0x3, RZ, 0xc0, !PT ;  /* 0x0000000306697812 */ /* 0x000fe200078ec0ff */
[----:B------:R-:W-:Y:S01]  /*1150*/  ULDC.64 UR6, c[0x0][0x6c8] ;  /* 0x0001b20000067ab9 */ /* 0x000fe20000000a00 */
[----:B------:R-:W-:Y:S01]  /*1160*/  LOP3.LUT R9, R9, 0x1c0, R8, 0xf8, !PT ;  /* 0x000001c009097812 */ /* 0x000fe200078ef808 */
[----:B------:R-:W-:Y:S01]  /*1170*/  IMAD R11, R18, -0x40, R11 ;  /* 0xffffffc0120b7824 */ /* 0x000fe200078e020b */
[----:B------:R-:W-:Y:S01]  /*1180*/  LOP3.LUT R113, R6, 0x80, RZ, 0xc0, !PT ;  /* 0x0000008006717812 */ /* 0x000fe200078ec0ff */
[----:B------:R-:W-:Y:S01]  /*1190*/  USHF.L.U64.HI UR5, UR6, 0x3, UR7 ;  /* 0x0000000306057899 */ /* 0x000fe20008010207 */
[----:B----4-:R-:W-:Y:S01]  /*11a0*/  VIADD R7, R15, 0x3f ;  /* 0x0000003f0f077836 */ /* 0x010fe20000000000 */
[----:B------:R-:W-:Y:S01]  /*11b0*/  LOP3.LUT R158, R4, 0x1, RZ, 0xfc, !PT ;  /* 0x00000001049e7812 */ /* 0x000fe200078efcff */
[----:B------:R-:W-:Y:S01]  /*11c0*/  IMAD.MOV.U32 R15, RZ, RZ, 0x1 ;  /* 0x00000001ff0f7424 */ /* 0x000fe200078e00ff */
[----:B------:R-:W-:Y:S01]  /*11d0*/  ULDC UR7, c[0x0][0x284] ;  /* 0x0000a10000077ab9 */ /* 0x000fe20000000800 */
[----:B------:R-:W-:Y:S01]  /*11e0*/  IMAD R105, R105, -0x2, R14 ;  /* 0xfffffffe69697824 */ /* 0x000fe200078e020e */
[----:B------:R-:W-:-:S02]  /*11f0*/  SHF.R.S32.HI R8, RZ, 0x1f, R7 ;  /* 0x0000001fff087819 */ /* 0x000fc40000011407 */
[----:B------:R-:W-:Y:S02]  /*1200*/  CS2R R114, SRZ ;  /* 0x0000000000727805 */ /* 0x000fe4000001ff00 */
[----:B------:R-:W-:Y:S01]  /*1210*/  SHF.R.U32.HI R113, RZ, 0x7, R113 ;  /* 0x00000007ff717819 */ /* 0x000fe20000011671 */
[----:B------:R-:W-:Y:S01]  /*1220*/  VIADD R111, R11, UR7 ;  /* 0x000000070b6f7c36 */ /* 0x000fe20008000000 */
[----:B------:R-:W-:Y:S01]  /*1230*/  LEA.HI R8, R8, R7, RZ, 0x6 ;  /* 0x0000000708087211 */ /* 0x000fe200078f30ff */
[----:B------:R-:W-:Y:S01]  /*1240*/  USHF.L.U32 UR6, UR6, 0x3, URZ ;  /* 0x0000000306067899 */ /* 0x000fe2000800063f */
[-C--:B0-----:R-:W-:Y:S02]  /*1250*/  SHF.L.U32 R13, R13, R104.reuse, RZ ;  /* 0x000000680d0d7219 */ /* 0x081fe400000006ff */
[----:B------:R-:W-:Y:S02]  /*1260*/  SHF.R.S32.HI R117, RZ, 0x6, R8 ;  /* 0x00000006ff757819 */ /* 0x000fe40000011408 */
[----:B------:R-:W-:-:S02]  /*1270*/  SHF.L.U32 R104, R15, R104, RZ ;  /* 0x000000680f687219 */ /* 0x000fc400000006ff */
[----:B------:R-:W-:Y:S02]  /*1280*/  VIMNMX R6, RZ, R117, PT ;  /* 0x00000075ff067248 */ /* 0x000fe40003fe0100 */
[----:B------:R-:W-:Y:S02]  /*1290*/  LOP3.LUT R112, RZ, R13, RZ, 0x33, !PT ;  /* 0x0000000dff707212 */ /* 0x000fe400078e33ff */
[----:B------:R-:W-:Y:S01]  /*12a0*/  SHF.R.U32.HI R110, RZ, 0x3, R9 ;  /* 0x00000003ff6e7819 */ /* 0x000fe20000011609 */
[----:B------:R-:W-:-:S07]  /*12b0*/  IMAD.IADD R109, R117, 0x1, -R6 ;  /* 0x00000001756d7824 */ /* 0x000fce00078e0a06 */
.L_x_150:
[----:B------:R-:W0:Y:S01]  /*12c0*/  SHFL.IDX PT, R6, R113, RZ, 0x1f ;  /* 0x00001fff71067589 */ /* 0x000e2200000e0000 */
[----:B-1----:R-:W1:Y:S01]  /*12d0*/  S2UR UR10, SR_CgaCtaId ;  /* 0x00000000000a79c3 */ /* 0x002e620000008800 */
[----:B------:R-:W-:Y:S01]  /*12e0*/  ISETP.GE.AND P0, PT, R109, 0x1, PT ;  /* 0x000000016d00780c */ /* 0x000fe20003f06270 */
[----:B------:R-:W-:Y:S01]  /*12f0*/  UMOV UR9, 0x400 ;  /* 0x0000040000097882 */ /* 0x000fe20000000000 */
[----:B------:R-:W-:Y:S02]  /*1300*/  CS2R R54, SRZ ;  /* 0x0000000000367805 */ /* 0x000fe4000001ff00 */
[----:B----4-:R-:W-:Y:S02]  /*1310*/  CS2R R56, SRZ ;  /* 0x0000000000387805 */ /* 0x010fe4000001ff00 */
[----:B------:R-:W-:Y:S02]  /*1320*/  CS2R R58, SRZ ;  /* 0x00000000003a7805 */ /* 0x000fe4000001ff00 */
[----:B------:R-:W-:-:S02]  /*1330*/  CS2R R60, SRZ ;  /* 0x00000000003c7805 */ /* 0x000fc4000001ff00 */
[----:B------:R-:W-:Y:S02]  /*1340*/  CS2R R62, SRZ ;  /* 0x00000000003e7805 */ /* 0x000fe4000001ff00 */
[----:B------:R-:W-:Y:S02]  /*1350*/  CS2R R64, SRZ ;  /* 0x0000000000407805 */ /* 0x000fe4000001ff00 */
[----:B------:R-:W-:Y:S02]  /*1360*/  CS2R R66, SRZ ;  /* 0x0000000000427805 */ /* 0x000fe4000001ff00 */
[----:B------:R-:W-:Y:S02]  /*1370*/  CS2R R68, SRZ ;  /* 0x0000000000447805 */ /* 0x000fe4000001ff00 */
        /* <DEDUP_REMOVED lines=12> */
[----:B0-----:R-:W-:Y:S01]  /*1440*/  R2UR UR7, R6 ;  /* 0x00000000060772ca */ /* 0x001fe200000e0000 */
[----:B-1----:R-:W-:Y:S01]  /*1450*/  ULEA UR9, UR10, UR9, 0x18 ;  /* 0x000000090a097291 */ /* 0x002fe2000f8ec03f */
        /* <DEDUP_REMOVED lines=10> */
[----:B------:R-:W-:Y:S01]  /*1500*/  CS2R R50, SRZ ;  /* 0x0000000000327805 */ /* 0x000fe2000001ff00 */
[----:B------:R-:W-:Y:S01]  /*1510*/  ULEA.HI UR8, UR7, UR7, URZ, 0x1 ;  /* 0x0000000707087291 */ /* 0x000fe2000f8f083f */
[----:B------:R-:W-:-:S03]  /*1520*/  CS2R R52, SRZ ;  /* 0x0000000000347805 */ /* 0x000fc6000001ff00 */
[----:B------:R-:W-:-:S04]  /*1530*/  ULOP3.LUT UR8, UR8, 0xffffe, URZ, 0xc0, !UPT ;  /* 0x000ffffe08087892 */ /* 0x000fc8000f8ec03f */
[----:B------:R-:W-:-:S04]  /*1540*/  UIADD3 UR8, UR7, -UR8, URZ ;  /* 0x8000000807087290 */ /* 0x000fc8000fffe03f */
[----:B------:R-:W-:Y:S01]  /*1550*/  ULEA UR8, UR8, UR9, 0xc ;  /* 0x0000000908087291 */ /* 0x000fe2000f8e603f */
[----:B--23--:R-:W-:Y:S11]  /*1560*/  @!P0 BRA `(.L_x_14) ;  /* 0x0000000400208947 */ /* 0x00cff60003800000 */
[----:B------:R-:W-:Y:S01]  /*1570*/  UIADD3 UR8, UR8, 0x180, URZ ;  /* 0x0000018008087890 */ /* 0x000fe2000fffe03f */
[----:B------:R-:W-:Y:S01]  /*1580*/  R2UR UR7, R114 ;  /* 0x00000000720772ca */ /* 0x000fe200000e0000 */
[----:B------:R-:W-:Y:S01]  /*1590*/  IMAD.MOV.U32 R6, RZ, RZ, R109 ;  /* 0x000000ffff067224 */ /* 0x000fe200078e006d */
[----:B------:R-:W-:Y:S01]  /*15a0*/  UPLOP3.LUT UP0, UPT, UPT, UPT, UPT, 0x40, 0x0 ;  /* 0x000000000000789c */ /* 0x000fe20003f0e870 */
[----:B------:R-:W-:Y:S01]  /*15b0*/  IMAD.MOV.U32 R7, RZ, RZ, R115 ;  /* 0x000000ffff077224 */ /* 0x000fe200078e0073 */
[----:B------:R-:W-:Y:S01]  /*15c0*/  USHF.R.U32.HI UR8, URZ, 0x4, UR8 ;  /* 0x000000043f087899 */ /* 0x000fe20008011608 */
[----:B------:R-:W-:-:S03]  /*15d0*/  IMAD.MOV.U32 R8, RZ, RZ, R114 ;  /* 0x000000ffff087224 */ /* 0x000fc600078e0072 */
[----:B------:R-:W-:-:S04]  /*15e0*/  ULOP3.LUT UR8, UR8, 0x3fff, URZ, 0xc0, !UPT ;  /* 0x00003fff08087892 */ /* 0x000fc8000f8ec03f */
[----:B------:R-:W-:-:S12]  /*15f0*/  ULOP3.LUT UR16, UR8, 0x10000, URZ, 0xfc, !UPT ;  /* 0x0001000008107892 */ /* 0x000fd8000f8efc3f */
.L_x_21:
[----:B------:R-:W-:-:S13]  /*1600*/  ISETP.NE.AND P1, PT, R158, 0x3, PT ;  /* 0x000000039e00780c */ /* 0x000fda0003f25270 */
[----:B01--4-:R-:W-:Y:S05]  /*1610*/  @!P1 BRA `(.L_x_15) ;  /* 0x0000000000049947 */ /* 0x013fea0003800000 */
[----:B------:R-:W-:Y:S01]  /*1620*/  BPT.TRAP 0x1 ;  /* 0x000000040000795c */ /* 0x000fe20000300000 */
.L_x_15:
[----:B------:R-:W0:Y:S01]  /*1630*/  S2UR UR9, SR_CgaCtaId ;  /* 0x00000000000979c3 */ /* 0x000e220000008800 */
[----:B------:R-:W-:Y:S01]  /*1640*/  UMOV UR8, 0x400 ;  /* 0x0000040000087882 */ /* 0x000fe20000000000 */
[----:B------:R-:W-:Y:S01]  /*1650*/  SHF.L.U32 R11, R7, 0x1f, RZ ;  /* 0x0000001f070b7819 */ /* 0x000fe200000006ff */
[----:B0-----:R-:W-:-:S04]  /*1660*/  ULEA UR17, UR9, UR8, 0x18 ;  /* 0x0000000809117291 */ /* 0x001fc8000f8ec03f */
[----:B------:R-:W-:-:S09]  /*1670*/  ULEA UR8, UR7, UR17, 0x3 ;  /* 0x0000001107087291 */ /* 0x000fd2000f8e183f */
[----:B------:R0:W1:Y:S01]  /*1680*/  SYNCS.PHASECHK.TRANS64.TRYWAIT P0, [UR8], R11 ;  /* 0x0000000bff0075a7 */ /* 0x0000620008000148 */
[----:B------:R-:W-:Y:S05]  /*1690*/  @!P1 BRA `(.L_x_16) ;  /* 0x0000000000049947 */ /* 0x000fea0003800000 */
[----:B------:R-:W-:Y:S01]  /*16a0*/  BPT.TRAP 0x1 ;  /* 0x000000040000795c */ /* 0x000fe20000300000 */
.L_x_16:
[----:B------:R-:W-:-:S04]  /*16b0*/  IMAD.U32 R9, RZ, RZ, UR7 ;  /* 0x00000007ff097e24 */ /* 0x000fc8000f8e00ff */
[----:B------:R-:W-:Y:S01]  /*16c0*/  IMAD R9, R9, 0x800, R110 ;  /* 0x0000080009097824 */ /* 0x000fe200078e026e */
[----:B-1----:R-:W-:Y:S06]  /*16d0*/  @P0 BRA `(.L_x_17) ;  /* 0x0000000000080947 */ /* 0x002fec0003800000 */
[----:B------:R-:W1:Y:S02]  /*16e0*/  SYNCS.PHASECHK.TRANS64.TRYWAIT P0, [UR8], R11 ;  /* 0x0000000bff0075a7 */ /* 0x000e640008000148 */
[----:B-1----:R-:W-:Y:S05]  /*16f0*/  @!P0 BRA `(.L_x_18) ;  /* 0x0000006c00508947 */ /* 0x002fea0003800000 */
.L_x_17:
[----:B------:R-:W-:Y:S01]  /*1700*/  LDS.64 R88, [R9+UR17+0x30180] ;  /* 0x0301801109587984 */ /* 0x000fe20008000a00 */
[----:B------:R-:W-:Y:S02]  /*1710*/  UIADD3 UR8, UR17, 0x20180, URZ ;  /* 0x0002018011087890 */ /* 0x000fe4000fffe03f */
[----:B------:R-:W-:Y:S01]  /*1720*/  ULEA UR13, UR7, UR16, 0xa ;  /* 0x00000010070d7291 */ /* 0x000fe2000f8e503f */
[----:B------:R-:W4:Y:S01]  /*1730*/  LDS.64 R90, [R9+UR17+0x30580] ;  /* 0x03058011095a7984 */ /* 0x000f220008000a00 */
[----:B------:R-:W-:Y:S01]  /*1740*/  USHF.R.U32.HI UR8, URZ, 0x4, UR8 ;  /* 0x000000043f087899 */ /* 0x000fe20008011608 */
[----:B------:R-:W-:Y:S01]  /*1750*/  UMOV UR9, 0x80000020 ;  /* 0x8000002000097882 */ /* 0x000fe20000000000 */
[----:B------:R-:W-:Y:S02]  /*1760*/  UMOV UR11, 0x40000040 ;  /* 0x40000040000b7882 */ /* 0x000fe40000000000 */
[----:B------:R-:W-:-:S04]  /*1770*/  ULOP3.LUT UR8, UR8, 0x3fff, URZ, 0xc0, !UPT ;  /* 0x00003fff08087892 */ /* 0x000fc8000f8ec03f */
[----:B------:R-:W-:-:S04]  /*1780*/  ULOP3.LUT UR8, UR8, 0x10000, URZ, 0xfc, !UPT ;  /* 0x0001000008087892 */ /* 0x000fc8000f8efc3f */
[----:B------:R-:W-:-:S03]  /*1790*/  ULEA UR12, UR7, UR8, 0x9 ;  /* 0x00000008070c7291 */ /* 0x000fc6000f8e483f */
[----:B------:R-:W-:-:S04]  /*17a0*/  UMOV UR8, UR13 ;  /* 0x0000000d00087c82 */ /* 0x000fc80008000000 */
[----:B------:R-:W-:Y:S01]  /*17b0*/  UMOV UR10, UR12 ;  /* 0x0000000c000a7c82 */ /* 0x000fe20008000000 */
[----:B----4-:R-:W-:-:S06]  /*17c0*/  WARPGROUP.ARRIVE ;  /* 0x00000000000079c5 */ /* 0x010fcc0000000000 */
[----:B------:R-:W-:Y:S01]  /*17d0*/  HGMMA.SP.64x64x32.F32 R56, gdesc[UR8], R56, UP0, R88, 0x0 ;  /* 0x08e05800083879f0 */ /* 0x000fe2000bf00a38 */
[----:B------:R-:W-:Y:S01]  /*17e0*/  UIADD3 UR8, UR13, 0x200, URZ ;  /* 0x000002000d087890 */ /* 0x000fe2000fffe03f */
[----:B------:R-:W-:-:S08]  /*17f0*/  UMOV UR9, 0x80000020 ;  /* 0x8000002000097882 */ /* 0x000fd00000000000 */
[----:B------:R-:W-:Y:S01]  /*1800*/  HGMMA.SP.64x64x32.F32 R24, gdesc[UR8], R24, UP0, R90, 0x0 ;  /* 0x08e05a00081879f0 */ /* 0x000fe2000bf00a18 */
[----:B------:R-:W-:Y:S02]  /*1810*/  UIADD3 UR8, UR13, 0x2, URZ ;  /* 0x000000020d087890 */ /* 0x000fe4000fffe03f */
[----:B------:R-:W-:Y:S01]  /*1820*/  UIADD3 UR10, UR12, 0x4, URZ ;  /* 0x000000040c0a7890 */ /* 0x000fe2000fffe03f */
[----:B------:R-:W-:Y:S01]  /*1830*/  UMOV UR9, 0x80000020 ;  /* 0x8000002000097882 */ /* 0x000fe20000000000 */
[----:B------:R-:W-:-:S07]  /*1840*/  UMOV UR11, 0x40000040 ;  /* 0x40000040000b7882 */ /* 0x000fce0000000000 */
[----:B------:R-:W-:Y:S01]  /*1850*/  HGMMA.SP.64x64x32.F32 R56, gdesc[UR8], R56, R89, 0x0 ;  /* 0x08e05900083879f0 */ /* 0x000fe20008700a38 */
[----:B------:R-:W-:Y:S01]  /*1860*/  UIADD3 UR8, UR13, 0x202, URZ ;  /* 0x000002020d087890 */ /* 0x000fe2000fffe03f */
[----:B------:R-:W-:-:S08]  /*1870*/  UMOV UR9, 0x80000020 ;  /* 0x8000002000097882 */ /* 0x000fd00000000000 */
[----:B------:R-:W-:Y:S03]  /*1880*/  HGMMA.SP.64x64x32.F32 R24, gdesc[UR8], R24, R91, 0x0, gsb0 ;  /* 0x08e05b00081879f0 */ /* 0x000fe60008000a18 */
[----:B------:R-:W-:Y:S02]  /*1890*/  WARPGROUP.DEPBAR.LE gsb0, 0x0 ;  /* 0x00008000000079c5 */ /* 0x000fe40000010000 */
[----:B------:R-:W-:Y:S05]  /*18a0*/  @!P1 BRA `(.L_x_19) ;  /* 0x0000000000049947 */ /* 0x000fea0003800000 */
[----:B------:R-:W-:Y:S01]  /*18b0*/  BPT.TRAP 0x1 ;  /* 0x000000040000795c */ /* 0x000fe20000300000 */
.L_x_19:
[----:B------:R-:W-:Y:S02]  /*18c0*/  LEA R9, R8, UR17, 0x3 ;  /* 0x0000001108097c11 */ /* 0x000fe4000f8e18ff */
[----:B------:R-:W-:-:S03]  /*18d0*/  ISETP.GT.U32.AND P0, PT, R4, 0x1, PT ;  /* 0x000000010400780c */ /* 0x000fc60003f04070 */
[----:B------:R-:W-:-:S05]  /*18e0*/  VIADD R9, R9, 0x40 ;  /* 0x0000004009097836 */ /* 0x000fca0000000000 */
[----:B------:R-:W-:-:S04]  /*18f0*/  PRMT R9, RZ, 0x654, R9 ;  /* 0x00000654ff097816 */ /* 0x000fc80000000009 */
[----:B------:R4:W-:Y:S01]  /*1900*/  SYNCS.ARRIVE.TRANS64.RED.A1T0 RZ, [R9+URZ], RZ ;  /* 0x000000ff09ff79a7 */ /* 0x0009e2000810043f */
[----:B------:R-:W-:Y:S05]  /*1910*/  @P0 BRA `(.L_x_20) ;  /* 0x0000000000040947 */ /* 0x000fea0003800000 */
[----:B------:R-:W-:Y:S01]  /*1920*/  BPT.TRAP 0x1 ;  /* 0x000000040000795c */ /* 0x000fe20000300000 */
.L_x_20:
[----:B------:R-:W-:Y:S01]  /*1930*/  UIADD3 UR7, UR7, 0x1, URZ ;  /* 0x0000000107077890 */ /* 0x000fe2000fffe03f */
[----:B------:R-:W-:Y:S01]  /*1940*/  ISETP.GT.AND P1, PT, R6, 0x1, PT ;  /* 0x000000010600780c */ /* 0x000fe20003f24270 */
[----:B------:R-:W-:Y:S02]  /*1950*/  VIADD R8, R8, 0x1 ;  /* 0x0000000108087836 */ /* 0x000fe40000000000 */
[----:B------:R-:W-:Y:S01]  /*1960*/  UISETP.NE.AND UP0, UPT, UR7, 0x8, UPT ;  /* 0x000000080700788c */ /* 0x000fe2000bf05270 */
[----:B------:R-:W-:Y:S02]  /*1970*/  VIADD R6, R6, 0xffffffff ;  /* 0xffffffff06067836 */ /* 0x000fe40000000000 */
[C---:B------:R-:W-:Y:S01]  /*1980*/  ISETP.NE.AND P0, PT, R8.reuse, 0x8, PT ;  /* 0x000000080800780c */ /* 0x040fe20003f05270 */
[----:B------:R-:W-:Y:S02]  /*1990*/  USEL UR8, URZ, 0x1, UP0 ;  /* 0x000000013f087887 */ /* 0x000fe40008000000 */
[----:B------:R-:W-:Y:S01]  /*19a0*/  USEL UR7, UR7, URZ, UP0 ;  /* 0x0000003f07077287 */ /* 0x000fe20008000000 */
[----:B------:R-:W-:Y:S01]  /*19b0*/  SEL R8, R8, RZ, P0 ;  /* 0x000000ff08087207 */ /* 0x000fe20000000000 */
[----:B------:R-:W-:-:S02]  /*19c0*/  UPLOP3.LUT UP0, UPT, UPT, UPT, UPT, 0x80, 0x0 ;  /* 0x000000000000789c */ /* 0x000fc40003f0f070 */
[----:B------:R-:W-:Y:S01]  /*19d0*/  LOP3.LUT R7, R7, UR8, RZ, 0x3c, !PT ;  /* 0x0000000807077c12 */ /* 0x000fe2000f8e3cff */
[----:B------:R-:W-:Y:S08]  /*19e0*/  @P1 BRA `(.L_x_21) ;  /* 0xfffffffc00041947 */ /* 0x000ff0000383ffff */
.L_x_14:
[----:B------:R-:W-:Y:S01]  /*19f0*/  IMAD.IADD R114, R117, 0x1, R114 ;  /* 0x0000000175727824 */ /* 0x000fe200078e0272 */
[----:B------:R-:W-:Y:S01]  /*1a00*/  SHF.R.S32.HI R16, RZ, 0x1f, R5 ;  /* 0x0000001fff107819 */ /* 0x000fe20000011405 */
[----:B------:R-:W-:Y:S01]  /*1a10*/  IMAD.SHL.U32 R107, R108, 0x100, RZ ;  /* 0x000001006c6b7824 */ /* 0x000fe200078e00ff */
[----:B------:R-:W-:Y:S01]  /*1a20*/  ULDC UR7, c[0x0][0x288] ;  /* 0x0000a20000077ab9 */ /* 0x000fe20000000800 */
[----:B------:R-:W-:Y:S01]  /*1a30*/  IMAD.SHL.U32 R118, R10, 0x40, RZ ;  /* 0x000000400a767824 */ /* 0x000fe200078e00ff */
[----:B------:R-:W-:Y:S01]  /*1a40*/  SHF.R.U32.HI R6, RZ, 0x3, R114 ;  /* 0x00000003ff067819 */ /* 0x000fe20000011672 */
[----:B------:R-:W-:Y:S01]  /*1a50*/  IMAD.IADD R120, R106, 0x1, R107 ;  /* 0x000000016a787824 */ /* 0x000fe200078e026b */
[----:B------:R-:W-:Y:S01]  /*1a60*/  ULDC.64 UR8, c[0x0][0x6d0] ;  /* 0x0001b40000087ab9 */ /* 0x000fe20000000a00 */
[----:B------:R-:W-:Y:S01]  /*1a70*/  ISETP.GT.U32.AND P0, PT, R114, 0x7, PT ;  /* 0x000000077200780c */ /* 0x000fe20003f04070 */
[----:B------:R-:W-:Y:S01]  /*1a80*/  IMAD R8, R16, UR8, RZ ;  /* 0x0000000810087c24 */ /* 0x000fe2000f8e02ff */
[----:B------:R-:W-:Y:S01]  /*1a90*/  LOP3.LUT R6, R6, 0x1, RZ, 0xc0, !PT ;  /* 0x0000000106067812 */ /* 0x000fe200078ec0ff */
[----:B------:R-:W-:-:S02]  /*1aa0*/  WARPGROUP.DEPBAR.LE gsb0, 0x0 ;  /* 0x00008000000079c5 */ /* 0x000fc40000010000 */
[----:B------:R-:W-:Y:S01]  /*1ab0*/  SHF.R.S32.HI R121, RZ, 0x1f, R120 ;  /* 0x0000001fff797819 */ /* 0x000fe20000011478 */
[C---:B----4-:R-:W-:Y:S01]  /*1ac0*/  IMAD R9, R5.reuse, UR9, R8 ;  /* 0x0000000905097c24 */ /* 0x050fe2000f8e0208 */
[----:B------:R-:W-:Y:S01]  /*1ad0*/  ISETP.NE.U32.AND P1, PT, R6, 0x1, PT ;  /* 0x000000010600780c */ /* 0x000fe20003f25070 */
[----:B------:R-:W-:Y:S01]  /*1ae0*/  IMAD.MOV.U32 R108, RZ, RZ, -0x1 ;  /* 0xffffffffff6c7424 */ /* 0x000fe200078e00ff */
[----:B------:R-:W-:Y:S01]  /*1af0*/  ISETP.GE.AND P2, PT, R118, UR7, PT ;  /* 0x0000000776007c0c */ /* 0x000fe2000bf46270 */
[----:B------:R-:W-:Y:S01]  /*1b00*/  IMAD.WIDE.U32 R6, R5, UR8, R120 ;  /* 0x0000000805067c25 */ /* 0x000fe2000f8e0078 */
[----:B------:R-:W-:Y:S01]  /*1b10*/  ULDC UR8, c[0x0][0x284] ;  /* 0x0000a10000087ab9 */ /* 0x000fe20000000800 */
[----:B------:R-:W-:Y:S02]  /*1b20*/  ISETP.LT.U32.AND P0, PT, R117, 0x8, P0 ;  /* 0x000000087500780c */ /* 0x000fe40000701070 */
[----:B------:R-:W-:Y:S01]  /*1b30*/  ISETP.GE.OR P2, PT, R107, UR8, P2 ;  /* 0x000000086b007c0c */ /* 0x000fe20009746670 */
[----:B------:R-:W-:Y:S01]  /*1b40*/  IMAD.IADD R7, R7, 0x1, R9 ;  /* 0x0000000107077824 */ /* 0x000fe200078e0209 */
[----:B------:R-:W-:-:S02]  /*1b50*/  ISETP.GT.U32.AND P1, PT, R117, 0x7, !P1 ;  /* 0x000000077500780c */ /* 0x000fc40004f24070 */
[----:B------:R-:W-:Y:S02]  /*1b60*/  SEL R8, RZ, 0x1, !P0 ;  /* 0x00000001ff087807 */ /* 0x000fe40004000000 */
[----:B------:R-:W-:Y:S02]  /*1b70*/  SEL R9, RZ, 0x1, !P1 ;  /* 0x00000001ff097807 */ /* 0x000fe40004800000 */
[----:B------:R-:W-:Y:S02]  /*1b80*/  LOP3.LUT R114, R114, 0x7, RZ, 0xc0, !PT ;  /* 0x0000000772727812 */ /* 0x000fe400078ec0ff */
[----:B------:R-:W-:-:S03]  /*1b90*/  LOP3.LUT R115, R9, R115, R8, 0x96, !PT ;  /* 0x0000007309737212 */ /* 0x000fc600078e9608 */
[----:B------:R-:W-:Y:S05]  /*1ba0*/  @P2 BRA `(.L_x_22) ;  /* 0x00000048006c2947 */ /* 0x000fea0003800000 */
[----:B------:R-:W4:Y:S01]  /*1bb0*/  LDC.64 R14, c[0x0][0x6c8] ;  /* 0x0001b200ff0e7b82 */ /* 0x000f220000000a00 */
[----:B01----:R-:W-:Y:S01]  /*1bc0*/  IMAD.WIDE R10, R10, 0x40, RZ ;  /* 0x000000400a0a7825 */ /* 0x003fe200078e02ff */
[----:B---3-5:R-:W-:Y:S01]  /*1bd0*/  FSETP.NEU.AND P1, PT, R102, RZ, PT ;  /* 0x000000ff6600720b */ /* 0x028fe20003f2d000 */
[----:B------:R-:W-:Y:S02]  /*1be0*/  BSSY B0, `(.L_x_22) ;  /* 0x0000497000007945 */ /* 0x000fe40003800000 */
[----:B------:R-:W-:Y:S01]  /*1bf0*/  IMAD.IADD R118, R105, 0x1, -R118 ;  /* 0x0000000169767824 */ /* 0x000fe200078e0a76 */
[----:B------:R-:W-:Y:S01]  /*1c00*/  LOP3.LUT R119, R10, 0x6, R116, 0xf8, !PT ;  /* 0x000000060a777812 */ /* 0x000fe200078ef874 */
[----:B------:R-:W-:-:S03]  /*1c10*/  IMAD.IADD R107, R111, 0x1, -R107 ;  /* 0x000000016f6b7824 */ /* 0x000fc600078e0a6b */
[----:B------:R-:W-:-:S04]  /*1c20*/  ISETP.GT.AND P0, PT, R118, RZ, PT ;  /* 0x000000ff7600720c */ /* 0x000fc80003f04270 */
[----:B------:R-:W-:Y:S01]  /*1c30*/  ISETP.GT.AND P2, PT, R107, RZ, P0 ;  /* 0x000000ff6b00720c */ /* 0x000fe20000744270 */
[-C--:B----4-:R-:W-:Y:S02]  /*1c40*/  IMAD R8, R11, R14.reuse, RZ ;  /* 0x0000000e0b087224 */ /* 0x090fe400078e02ff */
[----:B------:R-:W-:-:S04]  /*1c50*/  IMAD.WIDE.U32 R12, R119, R14, R6 ;  /* 0x0000000e770c7225 */ /* 0x000fc800078e0006 */
[----:B------:R-:W-:-:S04]  /*1c60*/  IMAD R7, R119, R15, R8 ;  /* 0x0000000f77077224 */ /* 0x000fc800078e0208 */
[----:B------:R-:W-:Y:S01]  /*1c70*/  IMAD.IADD R23, R13, 0x1, R7 ;  /* 0x000000010d177824 */ /* 0x000fe200078e0207 */
[----:B------:R-:W-:Y:S06]  /*1c80*/  @!P1 BRA `(.L_x_23) ;  /* 0x0000003400a09947 */ /* 0x000fec0003800000 */
[----:B------:R-:W0:Y:S01]  /*1c90*/  LDC.64 R122, c[0x0][0x6b0] ;  /* 0x0001ac00ff7a7b82 */ /* 0x000e220000000a00 */
[----:B------:R-:W-:Y:S01]  /*1ca0*/  ULDC.64 UR10, c[0x0][0x6b8] ;  /* 0x0001ae00000a7ab9 */ /* 0x000fe20000000a00 */
[----:B------:R-:W-:Y:S01]  /*1cb0*/  ULDC.64 UR12, c[0x0][0x6a8] ;  /* 0x0001aa00000c7ab9 */ /* 0x000fe20000000a00 */
[----:B------:R-:W-:Y:S01]  /*1cc0*/  IMAD R6, R16, UR10, RZ ;  /* 0x0000000a10067c24 */ /* 0x000fe2000f8e02ff */
[----:B------:R-:W-:Y:S01]  /*1cd0*/  ULDC.64 UR8, c[0x0][0x6c0] ;  /* 0x0001b00000087ab9 */ /* 0x000fe20000000a00 */
[----:B------:R-:W-:-:S03]  /*1ce0*/  IMAD.WIDE.U32 R126, R5, UR10, R120 ;  /* 0x0000000a057e7c25 */ /* 0x000fc6000f8e0078 */
[----:B------:R-:W1:Y:S01]  /*1cf0*/  LDC.64 R16, c[0x0][0x6b0] ;  /* 0x0001ac00ff107b82 */ /* 0x000e620000000a00 */
[----:B------:R-:W-:Y:S02]  /*1d00*/  IMAD R131, R5, UR11, R6 ;  /* 0x0000000b05837c24 */ /* 0x000fe4000f8e0206 */
[----:B------:R-:W-:Y:S02]  /*1d10*/  IMAD.MOV.U32 R124, RZ, RZ, R126 ;  /* 0x000000ffff7c7224 */ /* 0x000fe400078e007e */
[----:B------:R-:W-:Y:S02]  /*1d20*/  IMAD.IADD R125, R127, 0x1, R131 ;  /* 0x000000017f7d7824 */ /* 0x000fe400078e0283 */
[-C--:B0-----:R-:W-:Y:S02]  /*1d30*/  IMAD R10, R11, R122.reuse, RZ ;  /* 0x0000007a0b0a7224 */ /* 0x081fe400078e02ff */
[----:B------:R-:W-:-:S04]  /*1d40*/  IMAD.WIDE.U32 R6, R119, R122, R124 ;  /* 0x0000007a77067225 */ /* 0x000fc800078e007c */
[----:B------:R-:W-:Y:S01]  /*1d50*/  IMAD R133, R119, R123, R10 ;  /* 0x0000007b77857224 */ /* 0x000fe200078e020a */
[----:B------:R-:W-:-:S03]  /*1d60*/  LEA R8, P1, R6, UR12, 0x2 ;  /* 0x0000000c06087c11 */ /* 0x000fc6000f8210ff */
[----:B------:R-:W-:-:S05]  /*1d70*/  IMAD.IADD R7, R7, 0x1, R133 ;  /* 0x0000000107077824 */ /* 0x000fca00078e0285 */
[----:B------:R-:W-:-:S05]  /*1d80*/  LEA.HI.X R9, R6, UR13, R7, 0x2, P1 ;  /* 0x0000000d06097c11 */ /* 0x000fca00088f1407 */
[----:B------:R0:W3:Y:S01]  /*1d90*/  @P2 LDG.E.LTC128B R19, desc[UR14][R8.64] ;  /* 0x0000000e08132981 */ /* 0x0000e2000c1e1920 */
[----:B------:R-:W-:Y:S01]  /*1da0*/  LEA R10, P1, R12, UR8, 0x2 ;  /* 0x000000080c0a7c11 */ /* 0x000fe2000f8210ff */
[----:B------:R-:W-:Y:S01]  /*1db0*/  IMAD.WIDE.U32 R6, R119, R122, R120 ;  /* 0x0000007a77067225 */ /* 0x000fe200078e0078 */
[----:B------:R-:W-:Y:S01]  /*1dc0*/  ISETP.GT.AND P6, PT, R118, 0x1, PT ;  /* 0x000000017600780c */ /* 0x000fe20003fc4270 */
[----:B------:R-:W-:Y:S01]  /*1dd0*/  BSSY B1, `(.L_x_24) ;  /* 0x0000016000017945 */ /* 0x000fe20003800000 */
[----:B------:R-:W-:Y:S01]  /*1de0*/  LEA.HI.X R11, R12, UR9, R23, 0x2, P1 ;  /* 0x000000090c0b7c11 */ /* 0x000fe200088f1417 */
[----:B------:R-:W-:Y:S01]  /*1df0*/  IMAD.IADD R13, R133, 0x1, R7 ;  /* 0x00000001850d7824 */ /* 0x000fe200078e0207 */
[----:B------:R-:W-:Y:S01]  /*1e00*/  ISETP.GT.AND P1, PT, R107, RZ, P6 ;  /* 0x000000ff6b00720c */ /* 0x000fe20003724270 */
[----:B------:R-:W-:Y:S01]  /*1e10*/  IMAD.MOV.U32 R12, RZ, RZ, R6 ;  /* 0x000000ffff0c7224 */ /* 0x000fe200078e0006 */
[----:B------:R-:W-:-:S03]  /*1e20*/  LOP3.LUT R138, R138, 0xfffffffd, RZ, 0xc0, !PT ;  /* 0xfffffffd8a8a7812 */ /* 0x000fc600078ec0ff */
[----:B------:R-:W-:-:S04]  /*1e30*/  IMAD.WIDE.U32 R12, R5, UR10, R12 ;  /* 0x0000000a050c7c25 */ /* 0x000fc8000f8e000c */
[----:B------:R-:W-:Y:S01]  /*1e40*/  @P6 LOP3.LUT R138, R138, 0x2, RZ, 0xfc, !PT ;  /* 0x000000028a8a6812 */ /* 0x000fe200078efcff */
[----:B0-----:R-:W-:Y:S02]  /*1e50*/  IMAD.IADD R9, R131, 0x1, R13 ;  /* 0x0000000183097824 */ /* 0x001fe400078e020d */
[----:B---3--:R-:W-:Y:S01]  /*1e60*/  FMUL R21, R19, R102 ;  /* 0x0000006613157220 */ /* 0x008fe20000400000 */
[----:B------:R-:W-:-:S03]  /*1e70*/  IMAD.MOV.U32 R23, RZ, RZ, R19 ;  /* 0x000000ffff177224 */ /* 0x000fc600078e0013 */
[----:B--2---:R-:W-:Y:S01]  /*1e80*/  FFMA R89, R56, R103, R21 ;  /* 0x0000006738597223 */ /* 0x004fe20000000015 */
[----:B-1----:R-:W-:-:S04]  /*1e90*/  IMAD.WIDE.U32 R20, R119, R122, R16 ;  /* 0x0000007a77147225 */ /* 0x002fc800078e0010 */
[----:B------:R-:W-:Y:S01]  /*1ea0*/  IMAD.IADD R91, R133, 0x1, R21 ;  /* 0x00000001855b7824 */ /* 0x000fe200078e0215 */
[-C--:B------:R-:W-:Y:S01]  /*1eb0*/  IADD3 R7, P3, R126, R20.reuse, RZ ;  /* 0x000000147e077210 */ /* 0x080fe20007f7e0ff */
[----:B------:R0:W-:Y:S01]  /*1ec0*/  @P2 STG.E desc[UR14][R10.64], R89 ;  /* 0x000000590a002986 */ /* 0x0001e2000c10190e */
[----:B------:R-:W-:Y:S02]  /*1ed0*/  IADD3 R18, P2, R120, R20, RZ ;  /* 0x0000001478127210 */ /* 0x000fe40007f5e0ff */
[----:B------:R-:W-:Y:S01]  /*1ee0*/  LEA R6, P4, R7, UR12, 0x2 ;  /* 0x0000000c07067c11 */ /* 0x000fe2000f8810ff */
[----:B------:R-:W-:-:S05]  /*1ef0*/  IMAD.X R8, R91, 0x1, R125, P3 ;  /* 0x000000015b087824 */ /* 0x000fca00018e067d */
[----:B------:R-:W-:Y:S01]  /*1f00*/  LEA.HI.X R7, R7, UR13, R8, 0x2, P4 ;  /* 0x0000000d07077c11 */ /* 0x000fe2000a0f1408 */
[----:B------:R-:W-:Y:S06]  /*1f10*/  @!P1 BRA `(.L_x_25) ;  /* 0x0000000000049947 */ /* 0x000fec0003800000 */
[----:B------:R1:W5:Y:S02]  /*1f20*/  LDG.E.LTC128B R23, desc[UR14][R6.64] ;  /* 0x0000000e06177981 */ /* 0x000364000c1e1920 */
.L_x_25:
[----:B------:R-:W-:Y:S05]  /*1f30*/  BSYNC B1 ;  /* 0x0000000000017941 */ /* 0x000fea0003800000 */
.L_x_24:
[----:B-----5:R-:W-:Y:S01]  /*1f40*/  FMUL R22, R23, R102 ;  /* 0x0000006617167220 */ /* 0x020fe20000400000 */
[C---:B-1----:R-:W-:Y:S01]  /*1f50*/  LEA R6, P3, R14.reuse, R10, 0x2 ;  /* 0x0000000a0e067211 */ /* 0x042fe200078610ff */
[----:B------:R-:W-:Y:S01]  /*1f60*/  IMAD.X R19, R121, 0x1, R91, P2 ;  /* 0x0000000179137824 */ /* 0x000fe200010e065b */
[----:B------:R-:W-:Y:S01]  /*1f70*/  ISETP.GT.AND P2, PT, R107, 0x8, P0 ;  /* 0x000000086b00780c */ /* 0x000fe20000744270 */
[----:B------:R-:W-:Y:S01]  /*1f80*/  FFMA R13, R57, R103, R22 ;  /* 0x00000067390d7223 */ /* 0x000fe20000000016 */
[----:B------:R-:W-:Y:S01]  /*1f90*/  LEA.HI.X R7, R14, R11, R15, 0x2, P3 ;  /* 0x0000000b0e077211 */ /* 0x000fe200018f140f */
[----:B------:R-:W-:Y:S01]  /*1fa0*/  IMAD.WIDE.U32 R18, R5, UR10, R18 ;  /* 0x0000000a05127c25 */ /* 0x000fe2000f8e0012 */
[C---:B------:R-:W-:Y:S01]  /*1fb0*/  LEA R8, P4, R12.reuse, UR12, 0x2 ;  /* 0x0000000c0c087c11 */ /* 0x040fe2000f8810ff */
[----:B------:R-:W-:Y:S02]  /*1fc0*/  BSSY B1, `(.L_x_26) ;  /* 0x0000008000017945 */ /* 0x000fe40003800000 */
[----:B------:R1:W-:Y:S01]  /*1fd0*/  @P1 STG.E desc[UR14][R6.64], R13 ;  /* 0x0000000d06001986 */ /* 0x0003e2000c10190e */
[----:B------:R-:W-:Y:S01]  /*1fe0*/  LEA.HI.X R9, R12, UR13, R9, 0x2, P4 ;  /* 0x0000000d0c097c11 */ /* 0x000fe2000a0f1409 */
[----:B------:R-:W-:-:S02]  /*1ff0*/  IMAD.MOV.U32 R21, RZ, RZ, R91 ;  /* 0x000000ffff157224 */ /* 0x000fc400078e005b */
[----:B------:R-:W-:Y:S02]  /*2000*/  IMAD R130, R123, 0x7, RZ ;  /* 0x000000077b827824 */ /* 0x000fe400078e02ff */
[----:B------:R-:W-:Y:S01]  /*2010*/  IMAD.IADD R57, R131, 0x1, R19 ;  /* 0x0000000183397824 */ /* 0x000fe200078e0213 */
[----:B------:R-:W-:Y:S06]  /*2020*/  @!P2 BRA `(.L_x_27) ;  /* 0x000000000004a947 */ /* 0x000fec0003800000 */
[----:B------:R2:W5:Y:S02]  /*2030*/  LDG.E.LTC128B R23, desc[UR14][R8.64+0x20] ;  /* 0x0000200e08177981 */ /* 0x000564000c1e1920 */
.L_x_27:
[----:B------:R-:W-:Y:S05]  /*2040*/  BSYNC B1 ;  /* 0x0000000000017941 */ /* 0x000fea0003800000 */
.L_x_26:
[----:B------:R-:W-:Y:S01]  /*2050*/  ISETP.GT.AND P3, PT, R107, 0x8, P6 ;  /* 0x000000086b00780c */ /* 0x000fe20003764270 */
[----:B-1---5:R-:W-:Y:S01]  /*2060*/  FMUL R13, R23, R102 ;  /* 0x00000066170d7220 */ /* 0x022fe20000400000 */
[----:B------:R-:W-:Y:S01]  /*2070*/  ISETP.GT.AND P5, PT, R118, 0x8, PT ;  /* 0x000000087600780c */ /* 0x000fe20003fa4270 */
[----:B------:R-:W-:Y:S01]  /*2080*/  IMAD.WIDE.U32 R20, R122, 0x7, R20 ;  /* 0x000000077a147825 */ /* 0x000fe200078e0014 */
[----:B------:R-:W-:-:S03]  /*2090*/  LEA R12, P1, R18, UR12, 0x2 ;  /* 0x0000000c120c7c11 */ /* 0x000fc6000f8210ff */
[----:B0-----:R-:W-:Y:S01]  /*20a0*/  FFMA R89, R58, R103, R13 ;  /* 0x000000673a597223 */ /* 0x001fe2000000000d */
[----:B------:R-:W-:Y:S01]  /*20b0*/  LOP3.LUT R138, R138, 0xfffffffb, RZ, 0xc0, !PT ;  /* 0xfffffffb8a8a7812 */ /* 0x000fe200078ec0ff */
[----:B------:R-:W-:Y:S01]  /*20c0*/  BSSY B1, `(.L_x_28) ;  /* 0x000000b000017945 */ /* 0x000fe20003800000 */
[----:B------:R-:W-:Y:S01]  /*20d0*/  LEA.HI.X R13, R18, UR13, R57, 0x2, P1 ;  /* 0x0000000d120d7c11 */ /* 0x000fe200088f1439 */
[----:B------:R-:W-:Y:S01]  /*20e0*/  IMAD.IADD R57, R21, 0x1, R130 ;  /* 0x0000000115397824 */ /* 0x000fe200078e0282 */
[----:B------:R-:W-:Y:S01]  /*20f0*/  IADD3 R19, P1, R126, R20, RZ ;  /* 0x000000147e137210 */ /* 0x000fe20007f3e0ff */
[----:B------:R0:W-:Y:S01]  /*2100*/  @P2 STG.E desc[UR14][R10.64+0x20], R89 ;  /* 0x000020590a002986 */ /* 0x0001e2000c10190e */
[----:B------:R-:W-:-:S03]  /*2110*/  ISETP.GT.AND P2, PT, R107, RZ, P5 ;  /* 0x000000ff6b00720c */ /* 0x000fc60002f44270 */
[----:B------:R-:W-:Y:S01]  /*2120*/  IMAD.X R56, R57, 0x1, R125, P1 ;  /* 0x0000000139387824 */ /* 0x000fe200008e067d */
[----:B------:R-:W-:Y:S02]  /*2130*/  @P5 LOP3.LUT R138, R138, 0x4, RZ, 0xfc, !PT ;  /* 0x000000048a8a5812 */ /* 0x000fe400078efcff */
[----:B------:R-:W-:Y:S01]  /*2140*/  LEA R18, P1, R19, UR12, 0x2 ;  /* 0x0000000c13127c11 */ /* 0x000fe2000f8210ff */
[----:B------:R-:W-:-:S12]  /*2150*/  @!P3 BRA `(.L_x_29) ;  /* 0x000000000004b947 */ /* 0x000fd80003800000 */
[----:B------:R1:W5:Y:S02]  /*2160*/  LDG.E.LTC128B R23, desc[UR14][R12.64+0x20] ;  /* 0x0000200e0c177981 */ /* 0x000364000c1e1920 */
.L_x_29:
[----:B------:R-:W-:Y:S05]  /*2170*/  BSYNC B1 ;  /* 0x0000000000017941 */ /* 0x000fea0003800000 */
.L_x_28:
[----:B-----5:R-:W-:Y:S01]  /*2180*/  FMUL R22, R23, R102 ;  /* 0x0000006617167220 */ /* 0x020fe20000400000 */
[----:B------:R-:W-:Y:S01]  /*2190*/  IMAD.MOV.U32 R135, RZ, RZ, R23 ;  /* 0x000000ffff877224 */ /* 0x000fe200078e0017 */
[----:B------:R-:W-:Y:S02]  /*21a0*/  LEA.HI.X R19, R19, UR13, R56, 0x2, P1 ;  /* 0x0000000d13137c11 */ /* 0x000fe400088f1438 */
[----:B------:R-:W-:-:S05]  /*21b0*/  FFMA R59, R59, R103, R22 ;  /* 0x000000673b3b7223 */ /* 0x000fca0000000016 */
[----:B------:R3:W-:Y:S04]  /*21c0*/  @P3 STG.E desc[UR14][R6.64+0x20], R59 ;  /* 0x0000203b06003986 */ /* 0x0007e8000c10190e */
[----:B------:R4:W2:Y:S01]  /*21d0*/  @P2 LDG.E.LTC128B R135, desc[UR14][R18.64] ;  /* 0x0000000e12872981 */ /* 0x0008a2000c1e1920 */
[----:B------:R-:W-:Y:S02]  /*21e0*/  IADD3 R20, P1, R20, R122, RZ ;  /* 0x0000007a14147210 */ /* 0x000fe40007f3e0ff */
[----:B------:R-:W-:-:S03]  /*21f0*/  ISETP.GT.AND P4, PT, R118, 0x9, PT ;  /* 0x000000097600780c */ /* 0x000fc60003f84270 */
[----:B------:R-:W-:Y:S02]  /*2200*/  IMAD.X R21, R57, 0x1, R123, P1 ;  /* 0x0000000139157824 */ /* 0x000fe400008e067b */
[----:B---3--:R-:W-:-:S04]  /*2210*/  IMAD.WIDE.U32 R58, R14, 0x1c, R6 ;  /* 0x0000001c0e3a7825 */ /* 0x008fc800078e0006 */
[----:B------:R-:W-:-:S04]  /*2220*/  IMAD.WIDE.U32 R56, R122, 0x7, R20 ;  /* 0x000000077a387825 */ /* 0x000fc800078e0014 */
[----:B------:R-:W-:Y:S01]  /*2230*/  IMAD.IADD R134, R130, 0x1, R57 ;  /* 0x0000000182867824 */ /* 0x000fe200078e0239 */
[----:B------:R-:W-:Y:S01]  /*2240*/  IADD3 R22, P1, R56, R122, RZ ;  /* 0x0000007a38167210 */ /* 0x000fe20007f3e0ff */
[----:B----4-:R-:W-:-:S04]  /*2250*/  IMAD R19, R15, 0x1c, RZ ;  /* 0x0000001c0f137824 */ /* 0x010fc800078e02ff */
[----:B------:R-:W-:Y:S02]  /*2260*/  IMAD.X R23, R134, 0x1, R123, P1 ;  /* 0x0000000186177824 */ /* 0x000fe400008e067b */
[----:B------:R-:W-:Y:S02]  /*2270*/  IMAD.IADD R19, R59, 0x1, R19 ;  /* 0x000000013b137824 */ /* 0x000fe400078e0213 */
[----:B------:R-:W-:-:S04]  /*2280*/  IMAD.WIDE.U32 R136, R122, 0x7, R22 ;  /* 0x000000077a887825 */ /* 0x000fc800078e0016 */
[----:B------:R-:W-:Y:S01]  /*2290*/  IMAD.IADD R147, R130, 0x1, R137 ;  /* 0x0000000182937824 */ /* 0x000fe200078e0289 */
[----:B------:R-:W-:-:S05]  /*22a0*/  IADD3 R88, P1, R136, R122, RZ ;  /* 0x0000007a88587210 */ /* 0x000fca0007f3e0ff */
[----:B0-----:R-:W-:Y:S02]  /*22b0*/  IMAD.X R89, R147, 0x1, R123, P1 ;  /* 0x0000000193597824 */ /* 0x001fe400008e067b */
[----:B------:R-:W-:-:S04]  /*22c0*/  IMAD.WIDE.U32 R92, R122, 0x7, R88 ;  /* 0x000000077a5c7825 */ /* 0x000fc800078e0058 */
[----:B------:R-:W-:Y:S01]  /*22d0*/  IMAD.IADD R146, R130, 0x1, R93 ;  /* 0x0000000182927824 */ /* 0x000fe200078e025d */
[----:B------:R-:W-:-:S05]  /*22e0*/  IADD3 R90, P1, R92, R122, RZ ;  /* 0x0000007a5c5a7210 */ /* 0x000fca0007f3e0ff */
[----:B------:R-:W-:Y:S02]  /*22f0*/  IMAD.X R91, R146, 0x1, R123, P1 ;  /* 0x00000001925b7824 */ /* 0x000fe400008e067b */
[----:B------:R-:W-:-:S04]  /*2300*/  IMAD.WIDE.U32 R96, R122, 0x7, R90 ;  /* 0x000000077a607825 */ /* 0x000fc800078e005a */
[----:B------:R-:W-:Y:S01]  /*2310*/  IMAD.IADD R144, R130, 0x1, R97 ;  /* 0x0000000182907824 */ /* 0x000fe200078e0261 */
[----:B------:R-:W-:-:S05]  /*2320*/  IADD3 R94, P1, R96, R122, RZ ;  /* 0x0000007a605e7210 */ /* 0x000fca0007f3e0ff */
[----:B------:R-:W-:Y:S02]  /*2330*/  IMAD.X R95, R144, 0x1, R123, P1 ;  /* 0x00000001905f7824 */ /* 0x000fe400008e067b */
[----:B------:R-:W-:-:S04]  /*2340*/  IMAD.WIDE.U32 R100, R122, 0x7, R94 ;  /* 0x000000077a647825 */ /* 0x000fc800078e005e */
[----:B------:R-:W-:Y:S01]  /*2350*/  IMAD.IADD R140, R130, 0x1, R101 ;  /* 0x00000001828c7824 */ /* 0x000fe200078e0265 */
[----:B------:R-:W-:-:S05]  /*2360*/  IADD3 R98, P1, R100, R122, RZ ;  /* 0x0000007a64627210 */ /* 0x000fca0007f3e0ff */
[----:B------:R-:W-:Y:S01]  /*2370*/  IMAD.X R99, R140, 0x1, R123, P1 ;  /* 0x000000018c637824 */ /* 0x000fe200008e067b */
[----:B------:R-:W-:Y:S01]  /*2380*/  IADD3 R18, P1, R20, R126, RZ ;  /* 0x0000007e14127210 */ /* 0x000fe20007f3e0ff */
[----:B------:R-:W-:-:S04]  /*2390*/  IMAD.WIDE.U32 R128, R122, 0x7, R98 ;  /* 0x000000077a807825 */ /* 0x000fc800078e0062 */
[----:B------:R-:W-:Y:S01]  /*23a0*/  IMAD.X R21, R21, 0x1, R125, P1 ;  /* 0x0000000115157824 */ /* 0x000fe200008e067d */
[----:B------:R-:W-:Y:S01]  /*23b0*/  IADD3 R139, P1, P3, R126, R122, R128 ;  /* 0x0000007a7e8b7210 */ /* 0x000fe20007b3e080 */
[----:B------:R-:W-:-:S05]  /*23c0*/  IMAD.IADD R141, R130, 0x1, R129 ;  /* 0x00000001828d7824 */ /* 0x000fca00078e0281 */
[----:B------:R-:W-:Y:S02]  /*23d0*/  IADD3.X R132, R125, R123, R141, P1, P3 ;  /* 0x0000007b7d847210 */ /* 0x000fe40000fe648d */
[----:B------:R-:W-:-:S04]  /*23e0*/  LEA R20, P1, R18, UR12, 0x2 ;  /* 0x0000000c12147c11 */ /* 0x000fc8000f8210ff */
[----:B------:R-:W-:Y:S01]  /*23f0*/  LEA.HI.X R21, R18, UR13, R21, 0x2, P1 ;  /* 0x0000000d12157c11 */ /* 0x000fe200088f1415 */
[----:B------:R-:W-:Y:S01]  /*2400*/  IMAD.MOV.U32 R18, RZ, RZ, R58 ;  /* 0x000000ffff127224 */ /* 0x000fe200078e003a */
[----:B------:R-:W-:Y:S01]  /*2410*/  ISETP.GT.AND P1, PT, R107, RZ, P4 ;  /* 0x000000ff6b00720c */ /* 0x000fe20002724270 */
[----:B--2---:R-:W-:-:S04]  /*2420*/  FMUL R15, R135, R102 ;  /* 0x00000066870f7220 */ /* 0x004fc80000400000 */
[----:B------:R-:W-:-:S05]  /*2430*/  FFMA R145, R60, R103, R15 ;  /* 0x000000673c917223 */ /* 0x000fca000000000f */
[----:B------:R0:W-:Y:S04]  /*2440*/  @P2 STG.E desc[UR14][R18.64], R145 ;  /* 0x0000009112002986 */ /* 0x0001e8000c10190e */
[----:B------:R-:W2:Y:S01]  /*2450*/  @P1 LDG.E.LTC128B R135, desc[UR14][R20.64] ;  /* 0x0000000e14871981 */ /* 0x000ea2000c1e1920 */
[----:B------:R-:W-:Y:S01]  /*2460*/  IMAD.WIDE.U32 R142, R122, 0x7, R16 ;  /* 0x000000077a8e7825 */ /* 0x000fe200078e0010 */
[----:B------:R-:W-:Y:S01]  /*2470*/  USHF.L.U32 UR7, UR6, 0x2, URZ ;  /* 0x0000000206077899 */ /* 0x000fe2000800063f */
[----:B------:R-:W-:Y:S01]  /*2480*/  BSSY B1, `(.L_x_30) ;  /* 0x0000017000017945 */ /* 0x000fe20003800000 */
[----:B------:R-:W-:Y:S01]  /*2490*/  USHF.L.U64.HI UR8, UR6, 0x2, UR5 ;  /* 0x0000000206087899 */ /* 0x000fe20008010205 */
[----:B------:R-:W-:Y:S02]  /*24a0*/  IMAD.IADD R143, R130, 0x1, R143 ;  /* 0x00000001828f7824 */ /* 0x000fe400078e028f */
[----:B------:R-:W-:-:S03]  /*24b0*/  IMAD.WIDE.U32 R14, R119, R122, R142 ;  /* 0x0000007a770e7225 */ /* 0x000fc600078e008e */
[----:B------:R-:W-:-:S04]  /*24c0*/  IADD3 R14, P2, R120, R14, RZ ;  /* 0x0000000e780e7210 */ /* 0x000fc80007f5e0ff */
[----:B------:R-:W-:-:S03]  /*24d0*/  IADD3.X R15, R121, R133, R15, P2, !PT ;  /* 0x00000085790f7210 */ /* 0x000fc600017fe40f */
[----:B------:R-:W-:-:S04]  /*24e0*/  IMAD.WIDE.U32 R14, R5, UR10, R14 ;  /* 0x0000000a050e7c25 */ /* 0x000fc8000f8e000e */
[----:B------:R-:W-:Y:S01]  /*24f0*/  IMAD.IADD R15, R131, 0x1, R15 ;  /* 0x00000001830f7824 */ /* 0x000fe200078e020f */
[----:B------:R-:W-:-:S04]  /*2500*/  LEA R16, P2, R14, UR12, 0x2 ;  /* 0x0000000c0e107c11 */ /* 0x000fc8000f8410ff */
[----:B------:R-:W-:Y:S02]  /*2510*/  LEA.HI.X R17, R14, UR13, R15, 0x2, P2 ;  /* 0x0000000d0e117c11 */ /* 0x000fe400090f140f */
[----:B------:R-:W-:-:S04]  /*2520*/  IADD3 R14, P2, R6, UR7, RZ ;  /* 0x00000007060e7c10 */ /* 0x000fc8000ff5e0ff */
[----:B------:R-:W-:Y:S02]  /*2530*/  IADD3.X R15, R7, UR8, RZ, P2, !PT ;  /* 0x00000008070f7c10 */ /* 0x000fe400097fe4ff */
[----:B------:R-:W-:-:S05]  /*2540*/  IADD3 R148, P2, R142, R122, RZ ;  /* 0x0000007a8e947210 */ /* 0x000fca0007f5e0ff */
[----:B------:R-:W-:Y:S01]  /*2550*/  IMAD.X R149, R143, 0x1, R123, P2 ;  /* 0x000000018f957824 */ /* 0x000fe200010e067b */
[----:B------:R-:W-:Y:S01]  /*2560*/  ISETP.GT.AND P2, PT, R107, 0x8, P5 ;  /* 0x000000086b00780c */ /* 0x000fe20002f44270 */
[----:B--2---:R-:W-:-:S04]  /*2570*/  FMUL R20, R135, R102 ;  /* 0x0000006687147220 */ /* 0x004fc80000400000 */
[----:B0-----:R-:W-:Y:S01]  /*2580*/  FFMA R145, R61, R103, R20 ;  /* 0x000000673d917223 */ /* 0x001fe20000000014 */
[----:B------:R-:W-:-:S04]  /*2590*/  IMAD.WIDE.U32 R20, R119, R122, R148 ;  /* 0x0000007a77147225 */ /* 0x000fc800078e0094 */
[----:B------:R0:W-:Y:S01]  /*25a0*/  @P1 STG.E desc[UR14][R14.64], R145 ;  /* 0x000000910e001986 */ /* 0x0001e2000c10190e */
[----:B------:R-:W-:-:S04]  /*25b0*/  IADD3 R60, P1, R120, R20, RZ ;  /* 0x00000014783c7210 */ /* 0x000fc80007f3e0ff */
[----:B------:R-:W-:Y:S01]  /*25c0*/  IADD3.X R61, R121, R133, R21, P1, !PT ;  /* 0x00000085793d7210 */ /* 0x000fe20000ffe415 */
[----:B------:R-:W-:Y:S08]  /*25d0*/  @!P2 BRA `(.L_x_31) ;  /* 0x000000000004a947 */ /* 0x000ff00003800000 */
[----:B------:R2:W5:Y:S02]  /*25e0*/  LDG.E.LTC128B R135, desc[UR14][R16.64+0x20] ;  /* 0x0000200e10877981 */ /* 0x000564000c1e1920 */
.L_x_31:
[----:B------:R-:W-:Y:S05]  /*25f0*/  BSYNC B1 ;  /* 0x0000000000017941 */ /* 0x000fea0003800000 */
.L_x_30:
[----:B-----5:R-:W-:Y:S01]  /*2600*/  FMUL R21, R135, R102 ;  /* 0x0000006687157220 */ /* 0x020fe20000400000 */
[----:B------:R-:W-:Y:S01]  /*2610*/  IMAD.WIDE.U32 R60, R5, UR10, R60 ;  /* 0x0000000a053c7c25 */ /* 0x000fe2000f8e003c */
[----:B------:R-:W-:Y:S03]  /*2620*/  BSSY B1, `(.L_x_32) ;  /* 0x0000009000017945 */ /* 0x000fe60003800000 */
[----:B0-----:R-:W-:Y:S01]  /*2630*/  FFMA R145, R62, R103, R21 ;  /* 0x000000673e917223 */ /* 0x001fe20000000015 */
[----:B------:R-:W-:Y:S01]  /*2640*/  IMAD.IADD R21, R131, 0x1, R61 ;  /* 0x0000000183157824 */ /* 0x000fe200078e023d */
[----:B------:R-:W-:-:S03]  /*2650*/  LEA R20, P1, R60, UR12, 0x2 ;  /* 0x0000000c3c147c11 */ /* 0x000fc6000f8210ff */
[----:B------:R0:W-:Y:S01]  /*2660*/  @P2 STG.E desc[UR14][R18.64+0x20], R145 ;  /* 0x0000209112002986 */ /* 0x0001e2000c10190e */
[----:B------:R-:W-:Y:S02]  /*2670*/  ISETP.GT.AND P2, PT, R107, 0x8, P4 ;  /* 0x000000086b00780c */ /* 0x000fe40002744270 */
[----:B------:R-:W-:-:S11]  /*2680*/  LEA.HI.X R21, R60, UR13, R21, 0x2, P1 ;  /* 0x0000000d3c157c11 */ /* 0x000fd600088f1415 */
[----:B0-----:R-:W-:Y:S05]  /*2690*/  @!P2 BRA `(.L_x_33) ;  /* 0x000000000004a947 */ /* 0x001fea0003800000 */
[----:B------:R0:W5:Y:S02]  /*26a0*/  LDG.E.LTC128B R135, desc[UR14][R20.64+0x20] ;  /* 0x0000200e14877981 */ /* 0x000164000c1e1920 */
.L_x_33:
[----:B------:R-:W-:Y:S05]  /*26b0*/  BSYNC B1 ;  /* 0x0000000000017941 */ /* 0x000fea0003800000 */
.L_x_32:
[----:B------:R-:W-:Y:S01]  /*26c0*/  IADD3 R57, P1, R126, R56, RZ ;  /* 0x000000387e397210 */ /* 0x000fe20007f3e0ff */
[----:B-----5:R-:W-:Y:S01]  /*26d0*/  FMUL R60, R135, R102 ;  /* 0x00000066873c7220 */ /* 0x020fe20000400000 */
[----:B------:R-:W-:Y:S01]  /*26e0*/  ISETP.GT.AND P3, PT, R118, 0x10, PT ;  /* 0x000000107600780c */ /* 0x000fe20003f64270 */
[----:B------:R-:W-:Y:S01]  /*26f0*/  BSSY B1, `(.L_x_34) ;  /* 0x000000e000017945 */ /* 0x000fe20003800000 */
[----:B------:R-:W-:Y:S01]  /*2700*/  LOP3.LUT R138, R138, 0xffffffef, RZ, 0xc0, !PT ;  /* 0xffffffef8a8a7812 */ /* 0x000fe200078ec0ff */
[----:B------:R-:W-:Y:S01]  /*2710*/  FFMA R63, R63, R103, R60 ;  /* 0x000000673f3f7223 */ /* 0x000fe2000000003c */
[----:B------:R-:W-:Y:S01]  /*2720*/  IMAD.X R62, R134, 0x1, R125, P1 ;  /* 0x00000001863e7824 */ /* 0x000fe200008e067d */
[----:B------:R-:W-:Y:S01]  /*2730*/  IADD3 R60, P1, R58, UR7, RZ ;  /* 0x000000073a3c7c10 */ /* 0x000fe2000ff3e0ff */
[----:B------:R-:W-:Y:S02]  /*2740*/  IMAD.MOV.U32 R145, RZ, RZ, R135 ;  /* 0x000000ffff917224 */ /* 0x000fe400078e0087 */
[----:B------:R3:W-:Y:S01]  /*2750*/  @P2 STG.E desc[UR14][R14.64+0x20], R63 ;  /* 0x0000203f0e002986 */ /* 0x0007e2000c10190e */
[----:B------:R-:W-:-:S02]  /*2760*/  IADD3.X R61, R19, UR8, RZ, P1, !PT ;  /* 0x00000008133d7c10 */ /* 0x000fc40008ffe4ff */
[----:B------:R-:W-:Y:S02]  /*2770*/  ISETP.GT.AND P1, PT, R107, RZ, P3 ;  /* 0x000000ff6b00720c */ /* 0x000fe40001f24270 */
[C---:B------:R-:W-:Y:S02]  /*2780*/  LEA R56, P2, R57.reuse, UR12, 0x2 ;  /* 0x0000000c39387c11 */ /* 0x040fe4000f8410ff */
[----:B------:R-:W-:Y:S02]  /*2790*/  @P3 LOP3.LUT R138, R138, 0x10, RZ, 0xfc, !PT ;  /* 0x000000108a8a3812 */ /* 0x000fe400078efcff */
[----:B------:R-:W-:-:S07]  /*27a0*/  LEA.HI.X R57, R57, UR13, R62, 0x2, P2 ;  /* 0x0000000d39397c11 */ /* 0x000fce00090f143e */
[----:B---3--:R-:W-:Y:S05]  /*27b0*/  @!P1 BRA `(.L_x_35) ;  /* 0x0000000000049947 */ /* 0x008fea0003800000 */
[----:B------:R3:W5:Y:S02]  /*27c0*/  LDG.E.LTC128B R145, desc[UR14][R56.64] ;  /* 0x0000000e38917981 */ /* 0x000764000c1e1920 */
.L_x_35:
[----:B------:R-:W-:Y:S05]  /*27d0*/  BSYNC B1 ;  /* 0x0000000000017941 */ /* 0x000fea0003800000 */
.L_x_34:
[----:B---3-5:R-:W-:Y:S01]  /*27e0*/  FMUL R57, R145, R102 ;  /* 0x0000006691397220 */ /* 0x028fe20000400000 */
[----:B------:R-:W-:Y:S01]  /*27f0*/  IMAD.WIDE.U32 R142, R122, 0x7, R142 ;  /* 0x000000077a8e7825 */ /* 0x000fe200078e008e */
[----:B------:R-:W-:Y:S01]  /*2800*/  ISETP.GT.AND P2, PT, R118, 0x11, PT ;  /* 0x000000117600780c */ /* 0x000fe20003f44270 */
[----:B------:R-:W-:Y:S02]  /*2810*/  BSSY B1, `(.L_x_36) ;  /* 0x00000ab000017945 */ /* 0x000fe40003800000 */
[----:B------:R-:W-:Y:S01]  /*2820*/  FFMA R57, R64, R103, R57 ;  /* 0x0000006740397223 */ /* 0x000fe20000000039 */
[----:B------:R-:W-:Y:S01]  /*2830*/  IMAD.WIDE.U32 R148, R122, 0x7, R148 ;  /* 0x000000077a947825 */ /* 0x000fe200078e0094 */
[----:B------:R-:W-:-:S03]  /*2840*/  LOP3.LUT R138, R138, 0xfffffbff, RZ, 0xc0, !PT ;  /* 0xfffffbff8a8a7812 */ /* 0x000fc600078ec0ff */
[----:B------:R3:W-:Y:S01]  /*2850*/  @P1 STG.E desc[UR14][R60.64], R57 ;  /* 0x000000393c001986 */ /* 0x0007e2000c10190e */
[----:B------:R-:W-:-:S05]  /*2860*/  IADD3 R22, P1, R22, R126, RZ ;  /* 0x0000007e16167210 */ /* 0x000fca0007f3e0ff */
[----:B------:R-:W-:Y:S01]  /*2870*/  IMAD.X R23, R23, 0x1, R125, P1 ;  /* 0x0000000117177824 */ /* 0x000fe200008e067d */
[----:B------:R-:W-:Y:S02]  /*2880*/  LEA R134, P1, R22, UR12, 0x2 ;  /* 0x0000000c16867c11 */ /* 0x000fe4000f8210ff */
[----:B------:R-:W-:Y:S02]  /*2890*/  @P2 LOP3.LUT R138, R138, 0x400, RZ, 0xfc, !PT ;  /* 0x000004008a8a2812 */ /* 0x000fe400078efcff */
[----:B------:R-:W-:Y:S02]  /*28a0*/  LEA.HI.X R135, R22, UR13, R23, 0x2, P1 ;  /* 0x0000000d16877c11 */ /* 0x000fe400088f1417 */
[----:B------:R-:W-:-:S04]  /*28b0*/  IADD3 R58, P1, R14, UR7, RZ ;  /* 0x000000070e3a7c10 */ /* 0x000fc8000ff3e0ff */
[----:B------:R-:W-:Y:S02]  /*28c0*/  IADD3.X R59, R15, UR8, RZ, P1, !PT ;  /* 0x000000080f3b7c10 */ /* 0x000fe40008ffe4ff */
[----:B------:R-:W-:-:S04]  /*28d0*/  IADD3 R62, P1, R142, R122, RZ ;  /* 0x0000007a8e3e7210 */ /* 0x000fc80007f3e0ff */
[----:B------:R-:W-:Y:S02]  /*28e0*/  IADD3.X R63, R123, R130, R143, P1, !PT ;  /* 0x000000827b3f7210 */ /* 0x000fe40000ffe48f */
[-C--:B------:R-:W-:Y:S01]  /*28f0*/  IADD3 R148, P1, R148, R122.reuse, RZ ;  /* 0x0000007a94947210 */ /* 0x080fe20007f3e0ff */
[----:B------:R-:W-:-:S03]  /*2900*/  IMAD.WIDE.U32 R22, R119, R122, R62 ;  /* 0x0000007a77167225 */ /* 0x000fc600078e003e */
[----:B------:R-:W-:Y:S01]  /*2910*/  IADD3.X R149, R123, R130, R149, P1, !PT ;  /* 0x000000827b957210 */ /* 0x000fe20000ffe495 */
[----:B------:R-:W-:Y:S01]  /*2920*/  IMAD.WIDE.U32 R62, R122, 0x7, R62 ;  /* 0x000000077a3e7825 */ /* 0x000fe200078e003e */
[----:B------:R-:W-:-:S03]  /*2930*/  IADD3 R22, P1, R120, R22, RZ ;  /* 0x0000001678167210 */ /* 0x000fc60007f3e0ff */
[----:B---3--:R-:W-:Y:S01]  /*2940*/  IMAD.WIDE.U32 R56, R119, R122, R148 ;  /* 0x0000007a77387225 */ /* 0x008fe200078e0094 */
[----:B------:R-:W-:-:S03]  /*2950*/  IADD3.X R23, R121, R133, R23, P1, !PT ;  /* 0x0000008579177210 */ /* 0x000fc60000ffe417 */
[----:B------:R-:W-:Y:S01]  /*2960*/  IMAD.WIDE.U32 R148, R122, 0x7, R148 ;  /* 0x000000077a947825 */ /* 0x000fe200078e0094 */
[----:B------:R-:W-:-:S03]  /*2970*/  IADD3 R142, P1, R120, R56, RZ ;  /* 0x00000038788e7210 */ /* 0x000fc60007f3e0ff */
[----:B------:R-:W-:Y:S01]  /*2980*/  IMAD.WIDE.U32 R22, R5, UR10, R22 ;  /* 0x0000000a05167c25 */ /* 0x000fe2000f8e0016 */
[----:B------:R-:W-:-:S03]  /*2990*/  IADD3.X R143, R121, R133, R57, P1, !PT ;  /* 0x00000085798f7210 */ /* 0x000fc60000ffe439 */
[----:B------:R-:W-:Y:S01]  /*29a0*/  IMAD.IADD R23, R131, 0x1, R23 ;  /* 0x0000000183177824 */ /* 0x000fe200078e0217 */
[----:B------:R-:W-:Y:S01]  /*29b0*/  LEA R56, P1, R22, UR12, 0x2 ;  /* 0x0000000c16387c11 */ /* 0x000fe2000f8210ff */
[----:B------:R-:W-:-:S03]  /*29c0*/  IMAD.WIDE.U32 R142, R5, UR10, R142 ;  /* 0x0000000a058e7c25 */ /* 0x000fc6000f8e008e */
[----:B------:R-:W-:Y:S01]  /*29d0*/  LEA.HI.X R57, R22, UR13, R23, 0x2, P1 ;  /* 0x0000000d16397c11 */ /* 0x000fe200088f1417 */
[----:B------:R-:W-:Y:S01]  /*29e0*/  IMAD.IADD R23, R131, 0x1, R143 ;  /* 0x0000000183177824 */ /* 0x000fe200078e028f */
[----:B------:R-:W-:-:S04]  /*29f0*/  LEA R22, P1, R142, UR12, 0x2 ;  /* 0x0000000c8e167c11 */ /* 0x000fc8000f8210ff */
[----:B------:R-:W-:Y:S02]  /*2a00*/  LEA.HI.X R23, R142, UR13, R23, 0x2, P1 ;  /* 0x0000000d8e177c11 */ /* 0x000fe400088f1417 */
[----:B------:R-:W-:-:S05]  /*2a10*/  IADD3 R137, P1, R126, R136, RZ ;  /* 0x000000887e897210 */ /* 0x000fca0007f3e0ff */
[----:B------:R-:W-:Y:S01]  /*2a20*/  IMAD.X R64, R147, 0x1, R125, P1 ;  /* 0x0000000193407824 */ /* 0x000fe200008e067d */
[----:B------:R-:W-:-:S04]  /*2a30*/  LEA R136, P1, R137, UR12, 0x2 ;  /* 0x0000000c89887c11 */ /* 0x000fc8000f8210ff */
[----:B------:R-:W-:Y:S02]  /*2a40*/  LEA.HI.X R137, R137, UR13, R64, 0x2, P1 ;  /* 0x0000000d89897c11 */ /* 0x000fe400088f1440 */
[----:B------:R-:W-:-:S05]  /*2a50*/  IADD3 R64, P1, R88, R126, RZ ;  /* 0x0000007e58407210 */ /* 0x000fca0007f3e0ff */
[----:B------:R-:W-:Y:S01]  /*2a60*/  IMAD.X R89, R89, 0x1, R125, P1 ;  /* 0x0000000159597824 */ /* 0x000fe200008e067d */
[----:B------:R-:W-:-:S04]  /*2a70*/  LEA R142, P1, R64, UR12, 0x2 ;  /* 0x0000000c408e7c11 */ /* 0x000fc8000f8210ff */
[----:B------:R-:W-:Y:S02]  /*2a80*/  LEA.HI.X R143, R64, UR13, R89, 0x2, P1 ;  /* 0x0000000d408f7c11 */ /* 0x000fe400088f1459 */
[----:B------:R-:W-:-:S04]  /*2a90*/  IADD3 R150, P1, R62, R122, RZ ;  /* 0x0000007a3e967210 */ /* 0x000fc80007f3e0ff */
[----:B------:R-:W-:Y:S02]  /*2aa0*/  IADD3.X R151, R123, R130, R63, P1, !PT ;  /* 0x000000827b977210 */ /* 0x000fe40000ffe43f */
[-C--:B------:R-:W-:Y:S01]  /*2ab0*/  IADD3 R152, P1, R148, R122.reuse, RZ ;  /* 0x0000007a94987210 */ /* 0x080fe20007f3e0ff */
[----:B------:R-:W-:-:S03]  /*2ac0*/  IMAD.WIDE.U32 R62, R119, R122, R150 ;  /* 0x0000007a773e7225 */ /* 0x000fc600078e0096 */
[----:B------:R-:W-:Y:S01]  /*2ad0*/  IADD3.X R153, R123, R130, R149, P1, !PT ;  /* 0x000000827b997210 */ /* 0x000fe20000ffe495 */
[----:B------:R-:W-:Y:S01]  /*2ae0*/  IMAD.WIDE.U32 R150, R122, 0x7, R150 ;  /* 0x000000077a967825 */ /* 0x000fe200078e0096 */
[----:B------:R-:W-:-:S03]  /*2af0*/  IADD3 R62, P1, R120, R62, RZ ;  /* 0x0000003e783e7210 */ /* 0x000fc60007f3e0ff */
[----:B------:R-:W-:Y:S01]  /*2b00*/  IMAD.WIDE.U32 R88, R119, R122, R152 ;  /* 0x0000007a77587225 */ /* 0x000fe200078e0098 */
        /* <DEDUP_REMOVED lines=104> */
[----:B------:R-:W-:Y:S02]  /*3190*/  IADD3.X R141, R123, R130, R163, P1, !PT ;  /* 0x000000827b8d7210 */ /* 0x000fe40000ffe4a3 */
[----:B------:R-:W-:Y:S01]  /*31a0*/  LEA R126, P1, R139, UR12, 0x2 ;  /* 0x0000000c8b7e7c11 */ /* 0x000fe2000f8210ff */
[----:B------:R-:W-:-:S03]  /*31b0*/  IMAD.WIDE.U32 R140, R119, R122, R140 ;  /* 0x0000007a778c7225 */ /* 0x000fc600078e008c */
[----:B------:R-:W-:Y:S02]  /*31c0*/  LEA.HI.X R127, R139, UR13, R132, 0x2, P1 ;  /* 0x0000000d8b7f7c11 */ /* 0x000fe400088f1484 */
[----:B------:R-:W-:-:S04]  /*31d0*/  IADD3 R122, P1, R120, R128, RZ ;  /* 0x00000080787a7210 */ /* 0x000fc80007f3e0ff */
[----:B------:R-:W-:Y:S02]  /*31e0*/  IADD3.X R123, R121, R133, R129, P1, !PT ;  /* 0x00000085797b7210 */ /* 0x000fe40000ffe481 */
[----:B------:R-:W-:Y:S01]  /*31f0*/  IADD3 R128, P1, R120, R140, RZ ;  /* 0x0000008c78807210 */ /* 0x000fe20007f3e0ff */
[----:B------:R-:W-:-:S03]  /*3200*/  IMAD.WIDE.U32 R122, R5, UR10, R122 ;  /* 0x0000000a057a7c25 */ /* 0x000fc6000f8e007a */
[----:B------:R-:W-:Y:S02]  /*3210*/  IADD3.X R129, R121, R133, R141, P1, !PT ;  /* 0x0000008579817210 */ /* 0x000fe40000ffe48d */
[----:B------:R-:W-:Y:S01]  /*3220*/  LEA R120, P1, R122, UR12, 0x2 ;  /* 0x0000000c7a787c11 */ /* 0x000fe2000f8210ff */
[----:B------:R-:W-:-:S04]  /*3230*/  IMAD.WIDE.U32 R128, R5, UR10, R128 ;  /* 0x0000000a05807c25 */ /* 0x000fc8000f8e0080 */
[C---:B------:R-:W-:Y:S02]  /*3240*/  IMAD.IADD R5, R131.reuse, 0x1, R123 ;  /* 0x0000000183057824 */ /* 0x040fe400078e027b */
[----:B------:R-:W-:-:S03]  /*3250*/  IMAD.IADD R131, R131, 0x1, R129 ;  /* 0x0000000183837824 */ /* 0x000fc600078e0281 */
[----:B------:R-:W-:Y:S02]  /*3260*/  LEA.HI.X R121, R122, UR13, R5, 0x2, P1 ;  /* 0x0000000d7a797c11 */ /* 0x000fe400088f1405 */
[----:B------:R-:W-:-:S04]  /*3270*/  LEA R122, P1, R128, UR12, 0x2 ;  /* 0x0000000c807a7c11 */ /* 0x000fc8000f8210ff */
[----:B------:R-:W-:Y:S02]  /*3280*/  LEA.HI.X R123, R128, UR13, R131, 0x2, P1 ;  /* 0x0000000d807b7c11 */ /* 0x000fe400088f1483 */
[----:B------:R-:W-:-:S13]  /*3290*/  ISETP.GT.AND P1, PT, R107, RZ, P2 ;  /* 0x000000ff6b00720c */ /* 0x000fda0001724270 */
[----:B------:R-:W-:Y:S05]  /*32a0*/  @!P1 BRA `(.L_x_37) ;  /* 0x0000000000049947 */ /* 0x000fea0003800000 */
[----:B------:R3:W5:Y:S02]  /*32b0*/  LDG.E.LTC128B R145, desc[UR14][R134.64] ;  /* 0x0000000e86917981 */ /* 0x000764000c1e1920 */
.L_x_37:
[----:B------:R-:W-:Y:S05]  /*32c0*/  BSYNC B1 ;  /* 0x0000000000017941 */ /* 0x000fea0003800000 */
.L_x_36:
[----:B-----5:R-:W-:Y:S01]  /*32d0*/  FMUL R64, R145, R102 ;  /* 0x0000006691407220 */ /* 0x020fe20000400000 */
[----:B------:R-:W-:Y:S03]  /*32e0*/  BSSY B1, `(.L_x_38) ;  /* 0x0000006000017945 */ /* 0x000fe60003800000 */
[----:B------:R-:W-:-:S05]  /*32f0*/  FFMA R65, R65, R103, R64 ;  /* 0x0000006741417223 */ /* 0x000fca0000000040 */
[----:B------:R4:W-:Y:S01]  /*3300*/  @P1 STG.E desc[UR14][R58.64], R65 ;  /* 0x000000413a001986 */ /* 0x0009e2000c10190e */
[----:B------:R-:W-:-:S13]  /*3310*/  ISETP.GT.AND P1, PT, R107, 0x8, P3 ;  /* 0x000000086b00780c */ /* 0x000fda0001f24270 */
[----:B----4-:R-:W-:Y:S05]  /*3320*/  @!P1 BRA `(.L_x_39) ;  /* 0x0000000000049947 */ /* 0x010fea0003800000 */
[----:B------:R4:W5:Y:S02]  /*3330*/  LDG.E.LTC128B R145, desc[UR14][R56.64+0x20] ;  /* 0x0000200e38917981 */ /* 0x000964000c1e1920 */
.L_x_39:
[----:B------:R-:W-:Y:S05]  /*3340*/  BSYNC B1 ;  /* 0x0000000000017941 */ /* 0x000fea0003800000 */
.L_x_38:
[----:B-----5:R-:W-:Y:S01]  /*3350*/  FMUL R5, R145, R102 ;  /* 0x0000006691057220 */ /* 0x020fe20000400000 */
[----:B------:R-:W-:Y:S03]  /*3360*/  BSSY B1, `(.L_x_40) ;  /* 0x0000006000017945 */ /* 0x000fe60003800000 */
[----:B------:R-:W-:-:S05]  /*3370*/  FFMA R5, R66, R103, R5 ;  /* 0x0000006742057223 */ /* 0x000fca0000000005 */
[----:B------:R0:W-:Y:S01]  /*3380*/  @P1 STG.E desc[UR14][R60.64+0x20], R5 ;  /* 0x000020053c001986 */ /* 0x0001e2000c10190e */
[----:B------:R-:W-:-:S13]  /*3390*/  ISETP.GT.AND P1, PT, R107, 0x8, P2 ;  /* 0x000000086b00780c */ /* 0x000fda0001724270 */
[----:B0-----:R-:W-:Y:S05]  /*33a0*/  @!P1 BRA `(.L_x_41) ;  /* 0x0000000000049947 */ /* 0x001fea0003800000 */
[----:B------:R0:W5:Y:S02]  /*33b0*/  LDG.E.LTC128B R145, desc[UR14][R22.64+0x20] ;  /* 0x0000200e16917981 */ /* 0x000164000c1e1920 */
.L_x_41:
[----:B------:R-:W-:Y:S05]  /*33c0*/  BSYNC B1 ;  /* 0x0000000000017941 */ /* 0x000fea0003800000 */
.L_x_40:
[----:B-----5:R-:W-:Y:S01]  /*33d0*/  FMUL R64, R145, R102 ;  /* 0x0000006691407220 */ /* 0x020fe20000400000 */
[----:B------:R-:W-:Y:S01]  /*33e0*/  ISETP.GT.AND P3, PT, R118, 0x18, PT ;  /* 0x000000187600780c */ /* 0x000fe20003f64270 */
[----:B------:R-:W-:Y:S01]  /*33f0*/  BSSY B1, `(.L_x_42) ;  /* 0x000000a000017945 */ /* 0x000fe20003800000 */
[----:B------:R-:W-:Y:S01]  /*3400*/  LOP3.LUT R138, R138, 0xfffffdff, RZ, 0xc0, !PT ;  /* 0xfffffdff8a8a7812 */ /* 0x000fe200078ec0ff */
[----:B------:R-:W-:-:S05]  /*3410*/  FFMA R67, R67, R103, R64 ;  /* 0x0000006743437223 */ /* 0x000fca0000000040 */
[----:B------:R0:W-:Y:S01]  /*3420*/  @P1 STG.E desc[UR14][R58.64+0x20], R67 ;  /* 0x000020433a001986 */ /* 0x0001e2000c10190e */
[----:B------:R-:W-:-:S04]  /*3430*/  IADD3 R64, P1, R60, UR7, RZ ;  /* 0x000000073c407c10 */ /* 0x000fc8000ff3e0ff */
[----:B------:R-:W-:Y:S02]  /*3440*/  IADD3.X R65, R61, UR8, RZ, P1, !PT ;  /* 0x000000083d417c10 */ /* 0x000fe40008ffe4ff */
[----:B------:R-:W-:Y:S02]  /*3450*/  ISETP.GT.AND P1, PT, R107, RZ, P3 ;  /* 0x000000ff6b00720c */ /* 0x000fe40001f24270 */
[----:B------:R-:W-:-:S11]  /*3460*/  @P3 LOP3.LUT R138, R138, 0x200, RZ, 0xfc, !PT ;  /* 0x000002008a8a3812 */ /* 0x000fd600078efcff */
[----:B0-----:R-:W-:Y:S05]  /*3470*/  @!P1 BRA `(.L_x_43) ;  /* 0x0000000000049947 */ /* 0x001fea0003800000 */
[----:B------:R0:W5:Y:S02]  /*3480*/  LDG.E.LTC128B R145, desc[UR14][R136.64] ;  /* 0x0000000e88917981 */ /* 0x000164000c1e1920 */
.L_x_43:
[----:B------:R-:W-:Y:S05]  /*3490*/  BSYNC B1 ;  /* 0x0000000000017941 */ /* 0x000fea0003800000 */
.L_x_42:
        /* <DEDUP_REMOVED lines=12> */
.L_x_45:
[----:B------:R-:W-:Y:S05]  /*3560*/  BSYNC B1 ;  /* 0x0000000000017941 */ /* 0x000fea0003800000 */
.L_x_44:
[----:B-----5:R-:W-:Y:S01]  /*3570*/  FMUL R68, R145, R102 ;  /* 0x0000006691447220 */ /* 0x020fe20000400000 */
[----:B------:R-:W-:Y:S03]  /*3580*/  BSSY B1, `(.L_x_46) ;  /* 0x0000008000017945 */ /* 0x000fe60003800000 */
[----:B------:R-:W-:-:S05]  /*3590*/  FFMA R5, R69, R103, R68 ;  /* 0x0000006745057223 */ /* 0x000fca0000000044 */
[----:B------:R0:W-:Y:S01]  /*35a0*/  @P1 STG.E desc[UR14][R66.64], R5 ;  /* 0x0000000542001986 */ /* 0x0001e2000c10190e */
[----:B------:R-:W-:-:S04]  /*35b0*/  IADD3 R68, P1, R60, UR7, RZ ;  /* 0x000000073c447c10 */ /* 0x000fc8000ff3e0ff */
[----:B------:R-:W-:Y:S02]  /*35c0*/  IADD3.X R69, R61, UR8, RZ, P1, !PT ;  /* 0x000000083d457c10 */ /* 0x000fe40008ffe4ff */
[----:B------:R-:W-:-:S13]  /*35d0*/  ISETP.GT.AND P1, PT, R107, 0x8, P3 ;  /* 0x000000086b00780c */ /* 0x000fda0001f24270 */
[----:B0-----:R-:W-:Y:S05]  /*35e0*/  @!P1 BRA `(.L_x_47) ;  /* 0x0000000000049947 */ /* 0x001fea0003800000 */
[----:B------:R0:W5:Y:S02]  /*35f0*/  LDG.E.LTC128B R145, desc[UR14][R88.64+0x20] ;  /* 0x0000200e58917981 */ /* 0x000164000c1e1920 */
.L_x_47:
[----:B------:R-:W-:Y:S05]  /*3600*/  BSYNC B1 ;  /* 0x0000000000017941 */ /* 0x000fea0003800000 */
.L_x_46:
        /* <DEDUP_REMOVED lines=9> */
.L_x_49:
[----:B------:R-:W-:Y:S05]  /*36a0*/  BSYNC B1 ;  /* 0x0000000000017941 */ /* 0x000fea0003800000 */
.L_x_48:
        /* <DEDUP_REMOVED lines=12> */
.L_x_51:
[----:B------:R-:W-:Y:S05]  /*3770*/  BSYNC B1 ;  /* 0x0000000000017941 */ /* 0x000fea0003800000 */
.L_x_50:
        /* <DEDUP_REMOVED lines=12> */
.L_x_53:
[----:B------:R-:W-:Y:S05]  /*3840*/  BSYNC B1 ;  /* 0x0000000000017941 */ /* 0x000fea0003800000 */
.L_x_52:
        /* <DEDUP_REMOVED lines=9> */
.L_x_55:
[----:B------:R-:W-:Y:S05]  /*38e0*/  BSYNC B1 ;  /* 0x0000000000017941 */ /* 0x000fea0003800000 */
.L_x_54:
        /* <DEDUP_REMOVED lines=9> */
.L_x_57:
[----:B------:R-:W-:Y:S05]  /*3980*/  BSYNC B1 ;  /* 0x0000000000017941 */ /* 0x000fea0003800000 */
.L_x_56:
        /* <DEDUP_REMOVED lines=12> */
.L_x_59:
[----:B------:R-:W-:Y:S05]  /*3a50*/  BSYNC B1 ;  /* 0x0000000000017941 */ /* 0x000fea0003800000 */
.L_x_58:
[----:B-----5:R-:W-:Y:S01]  /*3a60*/  FMUL R5, R145, R102 ;  /* 0x0000006691057220 */ /* 0x020fe20000400000 */
[----:B------:R-:W-:Y:S01]  /*3a70*/  ISETP.GT.AND P2, PT, R118, 0x29, PT ;  /* 0x000000297600780c */ /* 0x000fe20003f44270 */
[----:B------:R-:W-:Y:S01]  /*3a80*/  BSSY B1, `(.L_x_60) ;  /* 0x000000a000017945 */ /* 0x000fe20003800000 */
[----:B------:R-:W-:Y:S01]  /*3a90*/  LOP3.LUT R138, R138, 0xfffffff7, RZ, 0xc0, !PT ;  /* 0xfffffff78a8a7812 */ /* 0x000fe200078ec0ff */
[----:B------:R-:W-:-:S05]  /*3aa0*/  FFMA R5, R76, R103, R5 ;  /* 0x000000674c057223 */ /* 0x000fca0000000005 */
[----:B------:R0:W-:Y:S01]  /*3ab0*/  @P1 STG.E desc[UR14][R74.64], R5 ;  /* 0x000000054a001986 */ /* 0x0001e2000c10190e */
[----:B---3--:R-:W-:-:S04]  /*3ac0*/  IADD3 R134, P1, R130, UR7, RZ ;  /* 0x0000000782867c10 */ /* 0x008fc8000ff3e0ff */
[----:B------:R-:W-:Y:S02]  /*3ad0*/  IADD3.X R135, R131, UR8, RZ, P1, !PT ;  /* 0x0000000883877c10 */ /* 0x000fe40008ffe4ff */
[----:B------:R-:W-:Y:S02]  /*3ae0*/  ISETP.GT.AND P1, PT, R107, RZ, P2 ;  /* 0x000000ff6b00720c */ /* 0x000fe40001724270 */
[----:B------:R-:W-:-:S11]  /*3af0*/  @P2 LOP3.LUT R138, R138, 0x8, RZ, 0xfc, !PT ;  /* 0x000000088a8a2812 */ /* 0x000fd600078efcff */
[----:B0-----:R-:W-:Y:S05]  /*3b00*/  @!P1 BRA `(.L_x_61) ;  /* 0x0000000000049947 */ /* 0x001fea0003800000 */
[----:B------:R0:W5:Y:S02]  /*3b10*/  LDG.E.LTC128B R145, desc[UR14][R150.64] ;  /* 0x0000000e96917981 */ /* 0x000164000c1e1920 */
.L_x_61:
[----:B------:R-:W-:Y:S05]  /*3b20*/  BSYNC B1 ;  /* 0x0000000000017941 */ /* 0x000fea0003800000 */
.L_x_60:
[----:B-----5:R-:W-:Y:S01]  /*3b30*/  FMUL R76, R145, R102 ;  /* 0x00000066914c7220 */ /* 0x020fe20000400000 */
[----:B------:R-:W-:Y:S03]  /*3b40*/  BSSY B1, `(.L_x_62) ;  /* 0x0000008000017945 */ /* 0x000fe60003800000 */
[----:B------:R-:W-:-:S05]  /*3b50*/  FFMA R5, R77, R103, R76 ;  /* 0x000000674d057223 */ /* 0x000fca000000004c */
[----:B------:R3:W-:Y:S01]  /*3b60*/  @P1 STG.E desc[UR14][R134.64], R5 ;  /* 0x0000000586001986 */ /* 0x0007e2000c10190e */
[----:B------:R-:W-:-:S04]  /*3b70*/  IADD3 R76, P1, R72, UR7, RZ ;  /* 0x00000007484c7c10 */ /* 0x000fc8000ff3e0ff */
[----:B------:R-:W-:Y:S02]  /*3b80*/  IADD3.X R77, R73, UR8, RZ, P1, !PT ;  /* 0x00000008494d7c10 */ /* 0x000fe40008ffe4ff */
[----:B------:R-:W-:-:S13]  /*3b90*/  ISETP.GT.AND P1, PT, R107, 0x8, P3 ;  /* 0x000000086b00780c */ /* 0x000fda0001f24270 */
[----:B---3--:R-:W-:Y:S05]  /*3ba0*/  @!P1 BRA `(.L_x_63) ;  /* 0x0000000000049947 */ /* 0x008fea0003800000 */
[----:B------:R3:W5:Y:S02]  /*3bb0*/  LDG.E.LTC128B R145, desc[UR14][R96.64+0x20] ;  /* 0x0000200e60917981 */ /* 0x000764000c1e1920 */
.L_x_63:
[----:B------:R-:W-:Y:S05]  /*3bc0*/  BSYNC B1 ;  /* 0x0000000000017941 */ /* 0x000fea0003800000 */
.L_x_62:
        /* <DEDUP_REMOVED lines=9> */
.L_x_65:
[----:B------:R-:W-:Y:S05]  /*3c60*/  BSYNC B1 ;  /* 0x0000000000017941 */ /* 0x000fea0003800000 */
.L_x_64:
        /* <DEDUP_REMOVED lines=12> */
.L_x_67:
[----:B------:R-:W-:Y:S05]  /*3d30*/  BSYNC B1 ;  /* 0x0000000000017941 */ /* 0x000fea0003800000 */
.L_x_66:
[----:B-----5:R-:W-:Y:S01]  /*3d40*/  FMUL R5, R145, R102 ;  /* 0x0000006691057220 */ /* 0x020fe20000400000 */
[----:B------:R-:W-:Y:S01]  /*3d50*/  ISETP.GT.AND P3, PT, R118, 0x31, PT ;  /* 0x000000317600780c */ /* 0x000fe20003f64270 */
[----:B------:R-:W-:Y:S02]  /*3d60*/  BSSY B1, `(.L_x_68) ;  /* 0x0000008000017945 */ /* 0x000fe40003800000 */
[----:B------:R-:W-:-:S05]  /*3d70*/  FFMA R5, R80, R103, R5 ;  /* 0x0000006750057223 */ /* 0x000fca0000000005 */
[----:B------:R0:W-:Y:S01]  /*3d80*/  @P1 STG.E desc[UR14][R78.64], R5 ;  /* 0x000000054e001986 */ /* 0x0001e2000c10190e */
[----:B------:R-:W-:-:S04]  /*3d90*/  IADD3 R140, P1, R134, UR7, RZ ;  /* 0x00000007868c7c10 */ /* 0x000fc8000ff3e0ff */
[----:B------:R-:W-:Y:S02]  /*3da0*/  IADD3.X R141, R135, UR8, RZ, P1, !PT ;  /* 0x00000008878d7c10 */ /* 0x000fe40008ffe4ff */
[----:B------:R-:W-:-:S13]  /*3db0*/  ISETP.GT.AND P1, PT, R107, RZ, P3 ;  /* 0x000000ff6b00720c */ /* 0x000fda0001f24270 */
[----:B0-----:R-:W-:Y:S05]  /*3dc0*/  @!P1 BRA `(.L_x_69) ;  /* 0x0000000000049947 */ /* 0x001fea0003800000 */
[----:B------:R0:W5:Y:S02]  /*3dd0*/  LDG.E.LTC128B R145, desc[UR14][R154.64] ;  /* 0x0000000e9a917981 */ /* 0x000164000c1e1920 */
.L_x_69:
[----:B------:R-:W-:Y:S05]  /*3de0*/  BSYNC B1 ;  /* 0x0000000000017941 */ /* 0x000fea0003800000 */
.L_x_68:
        /* <DEDUP_REMOVED lines=9> */
.L_x_71:
[----:B------:R-:W-:Y:S05]  /*3e80*/  BSYNC B1 ;  /* 0x0000000000017941 */ /* 0x000fea0003800000 */
.L_x_70:
        /* <DEDUP_REMOVED lines=9> */
.L_x_73:
[----:B------:R-:W-:Y:S05]  /*3f20*/  BSYNC B1 ;  /* 0x0000000000017941 */ /* 0x000fea0003800000 */
.L_x_72:
        /* <DEDUP_REMOVED lines=10> */
.L_x_75:
[----:B------:R-:W-:Y:S05]  /*3fd0*/  BSYNC B1 ;  /* 0x0000000000017941 */ /* 0x000fea0003800000 */
.L_x_74:
[----:B-----5:R-:W-:Y:S01]  /*3fe0*/  FMUL R5, R145, R102 ;  /* 0x0000006691057220 */ /* 0x020fe20000400000 */
[----:B------:R-:W-:Y:S03]  /*3ff0*/  BSSY B1, `(.L_x_76) ;  /* 0x0000009000017945 */ /* 0x000fe60003800000 */
[----:B------:R-:W-:-:S05]  /*4000*/  FFMA R5, R84, R103, R5 ;  /* 0x0000006754057223 */ /* 0x000fca0000000005 */
[----:B------:R1:W-:Y:S01]  /*4010*/  @P1 STG.E desc[UR14][R82.64], R5 ;  /* 0x0000000552001986 */ /* 0x0003e2000c10190e */
[----:B0-----:R-:W-:-:S04]  /*4020*/  IADD3 R124, P1, R140, UR7, RZ ;  /* 0x000000078c7c7c10 */ /* 0x001fc8000ff3e0ff */
[----:B------:R-:W-:Y:S02]  /*4030*/  IADD3.X R125, R141, UR8, RZ, P1, !PT ;  /* 0x000000088d7d7c10 */ /* 0x000fe40008ffe4ff */
[----:B------:R-:W-:-:S04]  /*4040*/  ISETP.GT.AND P1, PT, R118, 0x39, PT ;  /* 0x000000397600780c */ /* 0x000fc80003f24270 */
[----:B------:R-:W-:-:S13]  /*4050*/  ISETP.GT.AND P5, PT, R107, RZ, P1 ;  /* 0x000000ff6b00720c */ /* 0x000fda0000fa4270 */
[----:B-1----:R-:W-:Y:S05]  /*4060*/  @!P5 BRA `(.L_x_77) ;  /* 0x000000000004d947 */ /* 0x002fea0003800000 */
[----:B------:R0:W5:Y:S02]  /*4070*/  LDG.E.LTC128B R145, desc[UR14][R126.64] ;  /* 0x0000000e7e917981 */ /* 0x000164000c1e1920 */
.L_x_77:
[----:B------:R-:W-:Y:S05]  /*4080*/  BSYNC B1 ;  /* 0x0000000000017941 */ /* 0x000fea0003800000 */
.L_x_76:
[----:B-----5:R-:W-:Y:S01]  /*4090*/  FMUL R84, R145, R102 ;  /* 0x0000006691547220 */ /* 0x020fe20000400000 */
[----:B------:R-:W-:Y:S03]  /*40a0*/  BSSY B1, `(.L_x_78) ;  /* 0x000000a000017945 */ /* 0x000fe60003800000 */
[----:B------:R-:W-:-:S05]  /*40b0*/  FFMA R5, R85, R103, R84 ;  /* 0x0000006755057223 */ /* 0x000fca0000000054 */
[----:B------:R1:W-:Y:S01]  /*40c0*/  @P5 STG.E desc[UR14][R124.64], R5 ;  /* 0x000000057c005986 */ /* 0x0003e2000c10190e */
[----:B------:R-:W-:-:S04]  /*40d0*/  IADD3 R118, P5, R142, UR7, RZ ;  /* 0x000000078e767c10 */ /* 0x000fc8000ffbe0ff */
[----:B------:R-:W-:Y:S02]  /*40e0*/  IADD3.X R119, R143, UR8, RZ, P5, !PT ;  /* 0x000000088f777c10 */ /* 0x000fe4000affe4ff */
[----:B------:R-:W-:-:S04]  /*40f0*/  IADD3 R84, P5, R80, UR7, RZ ;  /* 0x0000000750547c10 */ /* 0x000fc8000ffbe0ff */
[----:B------:R-:W-:Y:S02]  /*4100*/  IADD3.X R85, R81, UR8, RZ, P5, !PT ;  /* 0x0000000851557c10 */ /* 0x000fe4000affe4ff */
[----:B------:R-:W-:-:S13]  /*4110*/  ISETP.GT.AND P5, PT, R107, 0x8, P2 ;  /* 0x000000086b00780c */ /* 0x000fda00017a4270 */
[----:B-1----:R-:W-:Y:S05]  /*4120*/  @!P5 BRA `(.L_x_79) ;  /* 0x000000000004d947 */ /* 0x002fea0003800000 */
[----:B------:R1:W5:Y:S02]  /*4130*/  LDG.E.LTC128B R145, desc[UR14][R120.64+0x20] ;  /* 0x0000200e78917981 */ /* 0x000364000c1e1920 */
.L_x_79:
[----:B------:R-:W-:Y:S05]  /*4140*/  BSYNC B1 ;  /* 0x0000000000017941 */ /* 0x000fea0003800000 */
.L_x_78:
[----:B-----5:R-:W-:Y:S01]  /*4150*/  FMUL R5, R145, R102 ;  /* 0x0000006691057220 */ /* 0x020fe20000400000 */
[----:B------:R-:W-:Y:S03]  /*4160*/  BSSY B1, `(.L_x_80) ;  /* 0x0000006000017945 */ /* 0x000fe60003800000 */
[----:B------:R-:W-:-:S05]  /*4170*/  FFMA R5, R86, R103, R5 ;  /* 0x0000006756057223 */ /* 0x000fca0000000005 */
[----:B------:R0:W-:Y:S01]  /*4180*/  @P5 STG.E desc[UR14][R84.64+0x20], R5 ;  /* 0x0000200554005986 */ /* 0x0001e2000c10190e */
[----:B------:R-:W-:-:S13]  /*4190*/  ISETP.GT.AND P5, PT, R107, 0x8, P1 ;  /* 0x000000086b00780c */ /* 0x000fda0000fa4270 */
[----:B0-----:R-:W-:Y:S05]  /*41a0*/  @!P5 BRA `(.L_x_81) ;  /* 0x000000000004d947 */ /* 0x001fea0003800000 */
[----:B------:R0:W5:Y:S02]  /*41b0*/  LDG.E.LTC128B R145, desc[UR14][R122.64+0x20] ;  /* 0x0000200e7a917981 */ /* 0x000164000c1e1920 */
.L_x_81:
[----:B------:R-:W-:Y:S05]  /*41c0*/  BSYNC B1 ;  /* 0x0000000000017941 */ /* 0x000fea0003800000 */
.L_x_80:
[----:B-----5:R-:W-:Y:S01]  /*41d0*/  FMUL R86, R145, R102 ;  /* 0x0000006691567220 */ /* 0x020fe20000400000 */
[----:B------:R-:W-:Y:S03]  /*41e0*/  BSSY B1, `(.L_x_82) ;  /* 0x0000006000017945 */ /* 0x000fe60003800000 */
[----:B------:R-:W-:-:S05]  /*41f0*/  FFMA R87, R87, R103, R86 ;  /* 0x0000006757577223 */ /* 0x000fca0000000056 */
[----:B------:R0:W-:Y:S01]  /*4200*/  @P5 STG.E desc[UR14][R118.64+0x20], R87 ;  /* 0x0000205776005986 */ /* 0x0001e2000c10190e */
[----:B------:R-:W-:-:S13]  /*4210*/  ISETP.GT.AND P5, PT, R107, 0x80, P0 ;  /* 0x000000806b00780c */ /* 0x000fda00007a4270 */
[----:B0-----:R-:W-:Y:S05]  /*4220*/  @!P5 BRA `(.L_x_83) ;  /* 0x000000000004d947 */ /* 0x001fea0003800000 */
[----:B------:R0:W5:Y:S02]  /*4230*/  LDG.E.LTC128B R145, desc[UR14][R8.64+0x200] ;  /* 0x0002000e08917981 */ /* 0x000164000c1e1920 */
.L_x_83:
[----:B------:R-:W-:Y:S05]  /*4240*/  BSYNC B1 ;  /* 0x0000000000017941 */ /* 0x000fea0003800000 */
.L_x_82:
[----:B-----5:R-:W-:Y:S01]  /*4250*/  FMUL R5, R145, R102 ;  /* 0x0000006691057220 */ /* 0x020fe20000400000 */
[----:B------:R-:W-:Y:S03]  /*4260*/  BSSY B1, `(.L_x_84) ;  /* 0x0000007000017945 */ /* 0x000fe60003800000 */
[----:B------:R-:W-:-:S05]  /*4270*/  FFMA R5, R24, R103, R5 ;  /* 0x0000006718057223 */ /* 0x000fca0000000005 */
[----:B------:R0:W-:Y:S01]  /*4280*/  @P5 STG.E desc[UR14][R10.64+0x200], R5 ;  /* 0x000200050a005986 */ /* 0x0001e2000c10190e */
[----:B------:R-:W-:-:S04]  /*4290*/  LOP3.LUT P5, RZ, R138, 0x2, RZ, 0xc0, !PT ;  /* 0x000000028aff7812 */ /* 0x000fc800078ac0ff */
[----:B------:R-:W-:-:S13]  /*42a0*/  ISETP.GT.AND P5, PT, R107, 0x80, P5 ;  /* 0x000000806b00780c */ /* 0x000fda0002fa4270 */
[----:B0-----:R-:W-:Y:S05]  /*42b0*/  @!P5 BRA `(.L_x_85) ;  /* 0x000000000004d947 */ /* 0x001fea0003800000 */
[----:B------:R0:W5:Y:S02]  /*42c0*/  LDG.E.LTC128B R145, desc[UR14][R12.64+0x200] ;  /* 0x0002000e0c917981 */ /* 0x000164000c1e1920 */
.L_x_85:
[----:B------:R-:W-:Y:S05]  /*42d0*/  BSYNC B1 ;  /* 0x0000000000017941 */ /* 0x000fea0003800000 */
.L_x_84:
[----:B-----5:R-:W-:Y:S01]  /*42e0*/  FMUL R24, R145, R102 ;  /* 0x0000006691187220 */ /* 0x020fe20000400000 */
[----:B------:R-:W-:Y:S01]  /*42f0*/  ISETP.GT.AND P0, PT, R107, 0x88, P0 ;  /* 0x000000886b00780c */ /* 0x000fe20000704270 */
[----:B------:R-:W-:Y:S02]  /*4300*/  BSSY B1, `(.L_x_86) ;  /* 0x0000005000017945 */ /* 0x000fe40003800000 */
[----:B------:R-:W-:-:S05]  /*4310*/  FFMA R25, R25, R103, R24 ;  /* 0x0000006719197223 */ /* 0x000fca0000000018 */
[----:B------:R0:W-:Y:S05]  /*4320*/  @P5 STG.E desc[UR14][R6.64+0x200], R25 ;  /* 0x0002001906005986 */ /* 0x0001ea000c10190e */
[----:B------:R-:W-:Y:S05]  /*4330*/  @!P0 BRA `(.L_x_87) ;  /* 0x0000000000048947 */ /* 0x000fea0003800000 */
[----:B------:R0:W5:Y:S02]  /*4340*/  LDG.E.LTC128B R145, desc[UR14][R8.64+0x220] ;  /* 0x0002200e08917981 */ /* 0x000164000c1e1920 */
.L_x_87:
[----:B------:R-:W-:Y:S05]  /*4350*/  BSYNC B1 ;  /* 0x0000000000017941 */ /* 0x000fea0003800000 */
.L_x_86:
[----:B-----5:R-:W-:Y:S01]  /*4360*/  FMUL R5, R145, R102 ;  /* 0x0000006691057220 */ /* 0x020fe20000400000 */
[----:B------:R-:W-:Y:S01]  /*4370*/  LOP3.LUT P5, RZ, R138, 0x2, RZ, 0xc0, !PT ;  /* 0x000000028aff7812 */ /* 0x000fe200078ac0ff */
[----:B------:R-:W-:Y:S02]  /*4380*/  BSSY B1, `(.L_x_88) ;  /* 0x0000006000017945 */ /* 0x000fe40003800000 */
[----:B------:R-:W-:-:S05]  /*4390*/  FFMA R5, R26, R103, R5 ;  /* 0x000000671a057223 */ /* 0x000fca0000000005 */
[----:B------:R0:W-:Y:S01]  /*43a0*/  @P0 STG.E desc[UR14][R10.64+0x220], R5 ;  /* 0x000220050a000986 */ /* 0x0001e2000c10190e */
[----:B------:R-:W-:-:S13]  /*43b0*/  ISETP.GT.AND P0, PT, R107, 0x88, P5 ;  /* 0x000000886b00780c */ /* 0x000fda0002f04270 */
[----:B0-----:R-:W-:Y:S05]  /*43c0*/  @!P0 BRA `(.L_x_89) ;  /* 0x0000000000048947 */ /* 0x001fea0003800000 */
[----:B------:R0:W5:Y:S02]  /*43d0*/  LDG.E.LTC128B R145, desc[UR14][R12.64+0x220] ;  /* 0x0002200e0c917981 */ /* 0x000164000c1e1920 */
.L_x_89:
[----:B------:R-:W-:Y:S05]  /*43e0*/  BSYNC B1 ;  /* 0x0000000000017941 */ /* 0x000fea0003800000 */
.L_x_88:
        /* <DEDUP_REMOVED lines=8> */
.L_x_91:
[----:B------:R-:W-:Y:S05]  /*4470*/  BSYNC B1 ;  /* 0x0000000000017941 */ /* 0x000fea0003800000 */
.L_x_90:
[----:B-----5:R-:W-:Y:S01]  /*4480*/  FMUL R5, R145, R102 ;  /* 0x0000006691057220 */ /* 0x020fe20000400000 */
[----:B------:R-:W-:Y:S03]  /*4490*/  BSSY B1, `(.L_x_92) ;  /* 0x0000006000017945 */ /* 0x000fe60003800000 */
[----:B------:R-:W-:-:S05]  /*44a0*/  FFMA R5, R28, R103, R5 ;  /* 0x000000671c057223 */ /* 0x000fca0000000005 */
[----:B------:R0:W-:Y:S01]  /*44b0*/  @P0 STG.E desc[UR14][R18.64+0x200], R5 ;  /* 0x0002000512000986 */ /* 0x0001e2000c10190e */
[----:B------:R-:W-:-:S13]  /*44c0*/  ISETP.GT.AND P0, PT, R107, 0x80, P4 ;  /* 0x000000806b00780c */ /* 0x000fda0002704270 */
[----:B0-----:R-:W-:Y:S05]  /*44d0*/  @!P0 BRA `(.L_x_93) ;  /* 0x0000000000048947 */ /* 0x001fea0003800000 */
[----:B------:R0:W5:Y:S02]  /*44e0*/  LDG.E.LTC128B R145, desc[UR14][R20.64+0x200] ;  /* 0x0002000e14917981 */ /* 0x000164000c1e1920 */
.L_x_93:
[----:B------:R-:W-:Y:S05]  /*44f0*/  BSYNC B1 ;  /* 0x0000000000017941 */ /* 0x000fea0003800000 */
.L_x_92:
[----:B-----5:R-:W-:Y:S01]  /*4500*/  FMUL R6, R145, R102 ;  /* 0x0000006691067220 */ /* 0x020fe20000400000 */
[----:B------:R-:W-:Y:S03]  /*4510*/  BSSY B1, `(.L_x_94) ;  /* 0x0000006000017945 */ /* 0x000fe60003800000 */
[----:B------:R-:W-:-:S05]  /*4520*/  FFMA R29, R29, R103, R6 ;  /* 0x000000671d1d7223 */ /* 0x000fca0000000006 */
[----:B------:R0:W-:Y:S01]  /*4530*/  @P0 STG.E desc[UR14][R14.64+0x200], R29 ;  /* 0x0002001d0e000986 */ /* 0x0001e2000c10190e */
[----:B------:R-:W-:-:S13]  /*4540*/  ISETP.GT.AND P0, PT, R107, 0x88, P5 ;  /* 0x000000886b00780c */ /* 0x000fda0002f04270 */
[----:B0-----:R-:W-:Y:S05]  /*4550*/  @!P0 BRA `(.L_x_95) ;  /* 0x0000000000048947 */ /* 0x001fea0003800000 */
[----:B------:R0:W5:Y:S02]  /*4560*/  LDG.E.LTC128B R145, desc[UR14][R16.64+0x220] ;  /* 0x0002200e10917981 */ /* 0x000164000c1e1920 */
.L_x_95:
[----:B------:R-:W-:Y:S05]  /*4570*/  BSYNC B1 ;  /* 0x0000000000017941 */ /* 0x000fea0003800000 */
.L_x_94:
[----:B-----5:R-:W-:Y:S01]  /*4580*/  FMUL R5, R145, R102 ;  /* 0x0000006691057220 */ /* 0x020fe20000400000 */
[----:B------:R-:W-:Y:S01]  /*4590*/  ISETP.GT.AND P4, PT, R107, 0x88, P4 ;  /* 0x000000886b00780c */ /* 0x000fe20002784270 */
[----:B------:R-:W-:Y:S02]  /*45a0*/  BSSY B1, `(.L_x_96) ;  /* 0x0000005000017945 */ /* 0x000fe40003800000 */
[----:B------:R-:W-:-:S05]  /*45b0*/  FFMA R5, R30, R103, R5 ;  /* 0x000000671e057223 */ /* 0x000fca0000000005 */
[----:B------:R0:W-:Y:S05]  /*45c0*/  @P0 STG.E desc[UR14][R18.64+0x220], R5 ;  /* 0x0002200512000986 */ /* 0x0001ea000c10190e */
[----:B------:R-:W-:Y:S05]  /*45d0*/  @!P4 BRA `(.L_x_97) ;  /* 0x000000000004c947 */ /* 0x000fea0003800000 */
[----:B------:R0:W5:Y:S02]  /*45e0*/  LDG.E.LTC128B R145, desc[UR14][R20.64+0x220] ;  /* 0x0002200e14917981 */ /* 0x000164000c1e1920 */
.L_x_97:
[----:B------:R-:W-:Y:S05]  /*45f0*/  BSYNC B1 ;  /* 0x0000000000017941 */ /* 0x000fea0003800000 */
.L_x_96:
[----:B-----5:R-:W-:Y:S01]  /*4600*/  FMUL R6, R145, R102 ;  /* 0x0000006691067220 */ /* 0x020fe20000400000 */
[----:B------:R-:W-:Y:S01]  /*4610*/  LOP3.LUT P5, RZ, R138, 0x10, RZ, 0xc0, !PT ;  /* 0x000000108aff7812 */ /* 0x000fe200078ac0ff */
[----:B------:R-:W-:Y:S02]  /*4620*/  BSSY B1, `(.L_x_98) ;  /* 0x0000006000017945 */ /* 0x000fe40003800000 */
[----:B------:R-:W-:Y:S01]  /*4630*/  FFMA R31, R31, R103, R6 ;  /* 0x000000671f1f7223 */ /* 0x000fe20000000006 */
[----:B------:R-:W-:-:S04]  /*4640*/  ISETP.GT.AND P0, PT, R107, 0x80, P5 ;  /* 0x000000806b00780c */ /* 0x000fc80002f04270 */
[----:B------:R0:W-:Y:S09]  /*4650*/  @P4 STG.E desc[UR14][R14.64+0x220], R31 ;  /* 0x0002201f0e004986 */ /* 0x0001f2000c10190e */
[----:B------:R-:W-:Y:S05]  /*4660*/  @!P0 BRA `(.L_x_99) ;  /* 0x0000000000048947 */ /* 0x000fea0003800000 */
[----:B------:R0:W5:Y:S02]  /*4670*/  LDG.E.LTC128B R145, desc[UR14][R56.64+0x200] ;  /* 0x0002000e38917981 */ /* 0x000164000c1e1920 */
.L_x_99:
[----:B------:R-:W-:Y:S05]  /*4680*/  BSYNC B1 ;  /* 0x0000000000017941 */ /* 0x000fea0003800000 */
.L_x_98:
[----:B0----5:R-:W-:Y:S01]  /*4690*/  FMUL R5, R145, R102 ;  /* 0x0000006691057220 */ /* 0x021fe20000400000 */
[----:B------:R-:W-:Y:S01]  /*46a0*/  @P0 IMAD.MOV.U32 R6, RZ, RZ, R60 ;  /* 0x000000ffff060224 */ /* 0x000fe200078e003c */
[----:B------:R-:W-:Y:S01]  /*46b0*/  LOP3.LUT P4, RZ, R138, 0x400, RZ, 0xc0, !PT ;  /* 0x000004008aff7812 */ /* 0x000fe2000788c0ff */
[----:B------:R-:W-:Y:S02]  /*46c0*/  @P0 IMAD.MOV.U32 R7, RZ, RZ, R61 ;  /* 0x000000ffff070224 */ /* 0x000fe400078e003d */
[----:B------:R-:W-:Y:S01]  /*46d0*/  FFMA R5, R32, R103, R5 ;  /* 0x0000006720057223 */ /* 0x000fe20000000005 */
[----:B------:R-:W-:Y:S04]  /*46e0*/  BSSY B1, `(.L_x_100) ;  /* 0x0000005000017945 */ /* 0x000fe80003800000 */
[----:B------:R0:W-:Y:S01]  /*46f0*/  @P0 STG.E desc[UR14][R6.64+0x200], R5 ;  /* 0x0002000506000986 */ /* 0x0001e2000c10190e */
[----:B------:R-:W-:-:S13]  /*4700*/  ISETP.GT.AND P0, PT, R107, 0x80, P4 ;  /* 0x000000806b00780c */ /* 0x000fda0002704270 */
[----:B0-----:R-:W-:Y:S05]  /*4710*/  @!P0 BRA `(.L_x_101) ;  /* 0x0000000000048947 */ /* 0x001fea0003800000 */
[----:B------:R0:W5:Y:S02]  /*4720*/  LDG.E.LTC128B R145, desc[UR14][R22.64+0x200] ;  /* 0x0002000e16917981 */ /* 0x000164000c1e1920 */
.L_x_101:
[----:B------:R-:W-:Y:S05]  /*4730*/  BSYNC B1 ;  /* 0x0000000000017941 */ /* 0x000fea0003800000 */
.L_x_100:
[----:B-----5:R-:W-:Y:S01]  /*4740*/  FMUL R6, R145, R102 ;  /* 0x0000006691067220 */ /* 0x020fe20000400000 */
[----:B------:R-:W-:Y:S01]  /*4750*/  @P0 IMAD.MOV.U32 R7, RZ, RZ, R59 ;  /* 0x000000ffff070224 */ /* 0x000fe200078e003b */
[----:B------:R-:W-:Y:S02]  /*4760*/  BSSY B1, `(.L_x_102) ;  /* 0x0000007000017945 */ /* 0x000fe40003800000 */
[----:B------:R-:W-:Y:S01]  /*4770*/  FFMA R33, R33, R103, R6 ;  /* 0x0000006721217223 */ /* 0x000fe20000000006 */
[----:B------:R-:W-:-:S05]  /*4780*/  @P0 IMAD.MOV.U32 R6, RZ, RZ, R58 ;  /* 0x000000ffff060224 */ /* 0x000fca00078e003a */
[----:B------:R0:W-:Y:S01]  /*4790*/  @P0 STG.E desc[UR14][R6.64+0x200], R33 ;  /* 0x0002002106000986 */ /* 0x0001e2000c10190e */
[----:B------:R-:W-:-:S13]  /*47a0*/  ISETP.GT.AND P0, PT, R107, 0x88, P5 ;  /* 0x000000886b00780c */ /* 0x000fda0002f04270 */
[----:B0-----:R-:W-:Y:S05]  /*47b0*/  @!P0 BRA `(.L_x_103) ;  /* 0x0000000000048947 */ /* 0x001fea0003800000 */
[----:B------:R0:W5:Y:S02]  /*47c0*/  LDG.E.LTC128B R145, desc[UR14][R56.64+0x220] ;  /* 0x0002200e38917981 */ /* 0x000164000c1e1920 */
.L_x_103:
[----:B------:R-:W-:Y:S05]  /*47d0*/  BSYNC B1 ;  /* 0x0000000000017941 */ /* 0x000fea0003800000 */
.L_x_102:
[----:B-----5:R-:W-:Y:S01]  /*47e0*/  FMUL R5, R145, R102 ;  /* 0x0000006691057220 */ /* 0x020fe20000400000 */
[----:B------:R-:W-:Y:S03]  /*47f0*/  BSSY B1, `(.L_x_104) ;  /* 0x0000006000017945 */ /* 0x000fe60003800000 */
[----:B------:R-:W-:-:S05]  /*4800*/  FFMA R5, R34, R103, R5 ;  /* 0x0000006722057223 */ /* 0x000fca0000000005 */
[----:B------:R0:W-:Y:S01]  /*4810*/  @P0 STG.E desc[UR14][R60.64+0x220], R5 ;  /* 0x000220053c000986 */ /* 0x0001e2000c10190e */
[----:B------:R-:W-:-:S13]  /*4820*/  ISETP.GT.AND P0, PT, R107, 0x88, P4 ;  /* 0x000000886b00780c */ /* 0x000fda0002704270 */
[----:B0-----:R-:W-:Y:S05]  /*4830*/  @!P0 BRA `(.L_x_105) ;  /* 0x0000000000048947 */ /* 0x001fea0003800000 */
[----:B------:R0:W5:Y:S02]  /*4840*/  LDG.E.LTC128B R145, desc[UR14][R22.64+0x220] ;  /* 0x0002200e16917981 */ /* 0x000164000c1e1920 */
.L_x_105:
[----:B------:R-:W-:Y:S05]  /*4850*/  BSYNC B1 ;  /* 0x0000000000017941 */ /* 0x000fea0003800000 */
.L_x_104:
        /* <DEDUP_REMOVED lines=8> */
.L_x_107:
[----:B------:R-:W-:Y:S05]  /*48e0*/  BSYNC B1 ;  /* 0x0000000000017941 */ /* 0x000fea0003800000 */
.L_x_106:
        /* <DEDUP_REMOVED lines=8> */
.L_x_109:
[----:B------:R-:W-:Y:S05]  /*4970*/  BSYNC B1 ;  /* 0x0000000000017941 */ /* 0x000fea0003800000 */
.L_x_108:
[----:B-----5:R-:W-:Y:S01]  /*4980*/  FMUL R6, R145, R102 ;  /* 0x0000006691067220 */ /* 0x020fe20000400000 */
[----:B------:R-:W-:Y:S03]  /*4990*/  BSSY B1, `(.L_x_110) ;  /* 0x0000006000017945 */ /* 0x000fe60003800000 */
[----:B------:R-:W-:-:S05]  /*49a0*/  FFMA R37, R37, R103, R6 ;  /* 0x0000006725257223 */ /* 0x000fca0000000006 */
[----:B------:R0:W-:Y:S01]  /*49b0*/  @P0 STG.E desc[UR14][R66.64+0x200], R37 ;  /* 0x0002002542000986 */ /* 0x0001e2000c10190e */
[----:B------:R-:W-:-:S13]  /*49c0*/  ISETP.GT.AND P0, PT, R107, 0x88, P5 ;  /* 0x000000886b00780c */ /* 0x000fda0002f04270 */
[----:B0-----:R-:W-:Y:S05]  /*49d0*/  @!P0 BRA `(.L_x_111) ;  /* 0x0000000000048947 */ /* 0x001fea0003800000 */
[----:B------:R0:W5:Y:S02]  /*49e0*/  LDG.E.LTC128B R145, desc[UR14][R88.64+0x220] ;  /* 0x0002200e58917981 */ /* 0x000164000c1e1920 */
.L_x_111:
[----:B------:R-:W-:Y:S05]  /*49f0*/  BSYNC B1 ;  /* 0x0000000000017941 */ /* 0x000fea0003800000 */
.L_x_110:
[----:B-----5:R-:W-:Y:S01]  /*4a00*/  FMUL R5, R145, R102 ;  /* 0x0000006691057220 */ /* 0x020fe20000400000 */
[----:B------:R-:W-:Y:S03]  /*4a10*/  BSSY B1, `(.L_x_112) ;  /* 0x0000006000017945 */ /* 0x000fe60003800000 */
[----:B------:R-:W-:-:S05]  /*4a20*/  FFMA R5, R38, R103, R5 ;  /* 0x0000006726057223 */ /* 0x000fca0000000005 */
[----:B------:R0:W-:Y:S01]  /*4a30*/  @P0 STG.E desc[UR14][R68.64+0x220], R5 ;  /* 0x0002200544000986 */ /* 0x0001e2000c10190e */
[----:B------:R-:W-:-:S13]  /*4a40*/  ISETP.GT.AND P0, PT, R107, 0x88, P4 ;  /* 0x000000886b00780c */ /* 0x000fda0002704270 */
[----:B0-----:R-:W-:Y:S05]  /*4a50*/  @!P0 BRA `(.L_x_113) ;  /* 0x0000000000048947 */ /* 0x001fea0003800000 */
[----:B------:R0:W5:Y:S02]  /*4a60*/  LDG.E.LTC128B R145, desc[UR14][R62.64+0x220] ;  /* 0x0002200e3e917981 */ /* 0x000164000c1e1920 */
.L_x_113:
[----:B------:R-:W-:Y:S05]  /*4a70*/  BSYNC B1 ;  /* 0x0000000000017941 */ /* 0x000fea0003800000 */
.L_x_112:
        /* <DEDUP_REMOVED lines=8> */
.L_x_115:
[----:B------:R-:W-:Y:S05]  /*4b00*/  BSYNC B1 ;  /* 0x0000000000017941 */ /* 0x000fea0003800000 */
.L_x_114:
        /* <DEDUP_REMOVED lines=8> */
.L_x_117:
[----:B------:R-:W-:Y:S05]  /*4b90*/  BSYNC B1 ;  /* 0x0000000000017941 */ /* 0x000fea0003800000 */
.L_x_116:
[----:B-----5:R-:W-:Y:S01]  /*4ba0*/  FMUL R6, R145, R102 ;  /* 0x0000006691067220 */ /* 0x020fe20000400000 */
[----:B------:R-:W-:Y:S03]  /*4bb0*/  BSSY B1, `(.L_x_118) ;  /* 0x0000006000017945 */ /* 0x000fe60003800000 */
[----:B------:R-:W-:-:S05]  /*4bc0*/  FFMA R41, R41, R103, R6 ;  /* 0x0000006729297223 */ /* 0x000fca0000000006 */
[----:B------:R0:W-:Y:S01]  /*4bd0*/  @P0 STG.E desc[UR14][R130.64+0x200], R41 ;  /* 0x0002002982000986 */ /* 0x0001e2000c10190e */
[----:B------:R-:W-:-:S13]  /*4be0*/  ISETP.GT.AND P0, PT, R107, 0x88, P5 ;  /* 0x000000886b00780c */ /* 0x000fda0002f04270 */
[----:B0-----:R-:W-:Y:S05]  /*4bf0*/  @!P0 BRA `(.L_x_119) ;  /* 0x0000000000048947 */ /* 0x001fea0003800000 */
[----:B------:R0:W5:Y:S02]  /*4c00*/  LDG.E.LTC128B R145, desc[UR14][R92.64+0x220] ;  /* 0x0002200e5c917981 */ /* 0x000164000c1e1920 */
.L_x_119:
[----:B------:R-:W-:Y:S05]  /*4c10*/  BSYNC B1 ;  /* 0x0000000000017941 */ /* 0x000fea0003800000 */
.L_x_118:
[----:B-----5:R-:W-:Y:S01]  /*4c20*/  FMUL R5, R145, R102 ;  /* 0x0000006691057220 */ /* 0x020fe20000400000 */
[----:B------:R-:W-:Y:S03]  /*4c30*/  BSSY B1, `(.L_x_120) ;  /* 0x0000006000017945 */ /* 0x000fe60003800000 */
[----:B------:R-:W-:-:S05]  /*4c40*/  FFMA R5, R42, R103, R5 ;  /* 0x000000672a057223 */ /* 0x000fca0000000005 */
[----:B------:R0:W-:Y:S01]  /*4c50*/  @P0 STG.E desc[UR14][R72.64+0x220], R5 ;  /* 0x0002200548000986 */ /* 0x0001e2000c10190e */
[----:B------:R-:W-:-:S13]  /*4c60*/  ISETP.GT.AND P0, PT, R107, 0x88, P4 ;  /* 0x000000886b00780c */ /* 0x000fda0002704270 */
[----:B0-----:R-:W-:Y:S05]  /*4c70*/  @!P0 BRA `(.L_x_121) ;  /* 0x0000000000048947 */ /* 0x001fea0003800000 */
[----:B------:R0:W5:Y:S02]  /*4c80*/  LDG.E.LTC128B R145, desc[UR14][R90.64+0x220] ;  /* 0x0002200e5a917981 */ /* 0x000164000c1e1920 */
.L_x_121:
[----:B------:R-:W-:Y:S05]  /*4c90*/  BSYNC B1 ;  /* 0x0000000000017941 */ /* 0x000fea0003800000 */
.L_x_120:
        /* <DEDUP_REMOVED lines=8> */
.L_x_123:
[----:B------:R-:W-:Y:S05]  /*4d20*/  BSYNC B1 ;  /* 0x0000000000017941 */ /* 0x000fea0003800000 */
.L_x_122:
        /* <DEDUP_REMOVED lines=8> */
.L_x_125:
[----:B------:R-:W-:Y:S05]  /*4db0*/  BSYNC B1 ;  /* 0x0000000000017941 */ /* 0x000fea0003800000 */
.L_x_124:
[----:B-----5:R-:W-:Y:S01]  /*4dc0*/  FMUL R6, R145, R102 ;  /* 0x0000006691067220 */ /* 0x020fe20000400000 */
[----:B------:R-:W-:Y:S03]  /*4dd0*/  BSSY B1, `(.L_x_126) ;  /* 0x0000006000017945 */ /* 0x000fe60003800000 */
[----:B------:R-:W-:-:S05]  /*4de0*/  FFMA R45, R45, R103, R6 ;  /* 0x000000672d2d7223 */ /* 0x000fca0000000006 */
[----:B------:R0:W-:Y:S01]  /*4df0*/  @P0 STG.E desc[UR14][R134.64+0x200], R45 ;  /* 0x0002002d86000986 */ /* 0x0001e2000c10190e */
[----:B------:R-:W-:-:S13]  /*4e00*/  ISETP.GT.AND P0, PT, R107, 0x88, P5 ;  /* 0x000000886b00780c */ /* 0x000fda0002f04270 */
[----:B0-----:R-:W-:Y:S05]  /*4e10*/  @!P0 BRA `(.L_x_127) ;  /* 0x0000000000048947 */ /* 0x001fea0003800000 */
[----:B------:R0:W5:Y:S02]  /*4e20*/  LDG.E.LTC128B R145, desc[UR14][R96.64+0x220] ;  /* 0x0002200e60917981 */ /* 0x000164000c1e1920 */
.L_x_127:
[----:B------:R-:W-:Y:S05]  /*4e30*/  BSYNC B1 ;  /* 0x0000000000017941 */ /* 0x000fea0003800000 */
.L_x_126:
[----:B-----5:R-:W-:Y:S01]  /*4e40*/  FMUL R5, R145, R102 ;  /* 0x0000006691057220 */ /* 0x020fe20000400000 */
[----:B------:R-:W-:Y:S01]  /*4e50*/  ISETP.GT.AND P4, PT, R107, 0x88, P4 ;  /* 0x000000886b00780c */ /* 0x000fe20002784270 */
[----:B------:R-:W-:Y:S02]  /*4e60*/  BSSY B1, `(.L_x_128) ;  /* 0x0000005000017945 */ /* 0x000fe40003800000 */
[----:B------:R-:W-:-:S05]  /*4e70*/  FFMA R5, R46, R103, R5 ;  /* 0x000000672e057223 */ /* 0x000fca0000000005 */
[----:B------:R0:W-:Y:S05]  /*4e80*/  @P0 STG.E desc[UR14][R76.64+0x220], R5 ;  /* 0x000220054c000986 */ /* 0x0001ea000c10190e */
[----:B------:R-:W-:Y:S05]  /*4e90*/  @!P4 BRA `(.L_x_129) ;  /* 0x000000000004c947 */ /* 0x000fea0003800000 */
[----:B------:R0:W5:Y:S02]  /*4ea0*/  LDG.E.LTC128B R145, desc[UR14][R94.64+0x220] ;  /* 0x0002200e5e917981 */ /* 0x000164000c1e1920 */
.L_x_129:
[----:B------:R-:W-:Y:S05]  /*4eb0*/  BSYNC B1 ;  /* 0x0000000000017941 */ /* 0x000fea0003800000 */
.L_x_128:
[----:B-----5:R-:W-:Y:S01]  /*4ec0*/  FMUL R6, R145, R102 ;  /* 0x0000006691067220 */ /* 0x020fe20000400000 */
[----:B------:R-:W-:Y:S01]  /*4ed0*/  ISETP.GT.AND P0, PT, R107, 0x80, P6 ;  /* 0x000000806b00780c */ /* 0x000fe20003704270 */
[----:B------:R-:W-:Y:S02]  /*4ee0*/  BSSY B1, `(.L_x_130) ;  /* 0x0000005000017945 */ /* 0x000fe40003800000 */
[----:B------:R-:W-:-:S05]  /*4ef0*/  FFMA R47, R47, R103, R6 ;  /* 0x000000672f2f7223 */ /* 0x000fca0000000006 */
[----:B------:R0:W-:Y:S05]  /*4f00*/  @P4 STG.E desc[UR14][R136.64+0x220], R47 ;  /* 0x0002202f88004986 */ /* 0x0001ea000c10190e */
[----:B------:R-:W-:Y:S05]  /*4f10*/  @!P0 BRA `(.L_x_131) ;  /* 0x0000000000048947 */ /* 0x000fea0003800000 */
[----:B------:R0:W5:Y:S02]  /*4f20*/  LDG.E.LTC128B R145, desc[UR14][R100.64+0x200] ;  /* 0x0002000e64917981 */ /* 0x000164000c1e1920 */
.L_x_131:
[----:B------:R-:W-:Y:S05]  /*4f30*/  BSYNC B1 ;  /* 0x0000000000017941 */ /* 0x000fea0003800000 */
.L_x_130:
[----:B0----5:R-:W-:Y:S01]  /*4f40*/  FMUL R5, R145, R102 ;  /* 0x0000006691057220 */ /* 0x021fe20000400000 */
[----:B------:R-:W-:Y:S01]  /*4f50*/  ISETP.GT.AND P4, PT, R107, 0x80, P3 ;  /* 0x000000806b00780c */ /* 0x000fe20001f84270 */
[----:B------:R-:W-:Y:S02]  /*4f60*/  BSSY B1, `(.L_x_132) ;  /* 0x0000005000017945 */ /* 0x000fe40003800000 */
[----:B------:R-:W-:-:S05]  /*4f70*/  FFMA R5, R48, R103, R5 ;  /* 0x0000006730057223 */ /* 0x000fca0000000005 */
[----:B------:R0:W-:Y:S05]  /*4f80*/  @P0 STG.E desc[UR14][R78.64+0x200], R5 ;  /* 0x000200054e000986 */ /* 0x0001ea000c10190e */
[----:B------:R-:W-:Y:S05]  /*4f90*/  @!P4 BRA `(.L_x_133) ;  /* 0x000000000004c947 */ /* 0x000fea0003800000 */
[----:B------:R0:W5:Y:S02]  /*4fa0*/  LDG.E.LTC128B R145, desc[UR14][R98.64+0x200] ;  /* 0x0002000e62917981 */ /* 0x000164000c1e1920 */
.L_x_133:
[----:B------:R-:W-:Y:S05]  /*4fb0*/  BSYNC B1 ;  /* 0x0000000000017941 */ /* 0x000fea0003800000 */
.L_x_132:
[----:B-----5:R-:W-:Y:S01]  /*4fc0*/  FMUL R6, R145, R102 ;  /* 0x0000006691067220 */ /* 0x020fe20000400000 */
[----:B------:R-:W-:Y:S01]  /*4fd0*/  ISETP.GT.AND P0, PT, R107, 0x88, P6 ;  /* 0x000000886b00780c */ /* 0x000fe20003704270 */
[----:B------:R-:W-:Y:S02]  /*4fe0*/  BSSY B1, `(.L_x_134) ;  /* 0x0000005000017945 */ /* 0x000fe40003800000 */
[----:B------:R-:W-:-:S05]  /*4ff0*/  FFMA R49, R49, R103, R6 ;  /* 0x0000006731317223 */ /* 0x000fca0000000006 */
[----:B------:R0:W-:Y:S05]  /*5000*/  @P4 STG.E desc[UR14][R140.64+0x200], R49 ;  /* 0x000200318c004986 */ /* 0x0001ea000c10190e */
[----:B------:R-:W-:Y:S05]  /*5010*/  @!P0 BRA `(.L_x_135) ;  /* 0x0000000000048947 */ /* 0x000fea0003800000 */
[----:B------:R0:W5:Y:S02]  /*5020*/  LDG.E.LTC128B R145, desc[UR14][R100.64+0x220] ;  /* 0x0002200e64917981 */ /* 0x000164000c1e1920 */
.L_x_135:
[----:B------:R-:W-:Y:S05]  /*5030*/  BSYNC B1 ;  /* 0x0000000000017941 */ /* 0x000fea0003800000 */
.L_x_134:
[----:B0----5:R-:W-:Y:S01]  /*5040*/  FMUL R5, R145, R102 ;  /* 0x0000006691057220 */ /* 0x021fe20000400000 */
[----:B------:R-:W-:Y:S01]  /*5050*/  ISETP.GT.AND P3, PT, R107, 0x88, P3 ;  /* 0x000000886b00780c */ /* 0x000fe20001f64270 */
[----:B------:R-:W-:Y:S02]  /*5060*/  BSSY B1, `(.L_x_136) ;  /* 0x0000005000017945 */ /* 0x000fe40003800000 */
[----:B------:R-:W-:-:S05]  /*5070*/  FFMA R5, R50, R103, R5 ;  /* 0x0000006732057223 */ /* 0x000fca0000000005 */
[----:B------:R0:W-:Y:S05]  /*5080*/  @P0 STG.E desc[UR14][R80.64+0x220], R5 ;  /* 0x0002200550000986 */ /* 0x0001ea000c10190e */
[----:B------:R-:W-:Y:S05]  /*5090*/  @!P3 BRA `(.L_x_137) ;  /* 0x000000000004b947 */ /* 0x000fea0003800000 */
[----:B------:R0:W5:Y:S02]  /*50a0*/  LDG.E.LTC128B R145, desc[UR14][R98.64+0x220] ;  /* 0x0002200e62917981 */ /* 0x000164000c1e1920 */
.L_x_137:
[----:B------:R-:W-:Y:S05]  /*50b0*/  BSYNC B1 ;  /* 0x0000000000017941 */ /* 0x000fea0003800000 */
.L_x_136:
[----:B-----5:R-:W-:Y:S01]  /*50c0*/  FMUL R6, R145, R102 ;  /* 0x0000006691067220 */ /* 0x020fe20000400000 */
[----:B------:R-:W-:Y:S01]  /*50d0*/  ISETP.GT.AND P0, PT, R107, 0x80, P2 ;  /* 0x000000806b00780c */ /* 0x000fe20001704270 */
[----:B------:R-:W-:Y:S02]  /*50e0*/  BSSY B1, `(.L_x_138) ;  /* 0x0000005000017945 */ /* 0x000fe40003800000 */
[----:B------:R-:W-:-:S05]  /*50f0*/  FFMA R51, R51, R103, R6 ;  /* 0x0000006733337223 */ /* 0x000fca0000000006 */
[----:B------:R0:W-:Y:S05]  /*5100*/  @P3 STG.E desc[UR14][R142.64+0x220], R51 ;  /* 0x000220338e003986 */ /* 0x0001ea000c10190e */
[----:B------:R-:W-:Y:S05]  /*5110*/  @!P0 BRA `(.L_x_139) ;  /* 0x0000000000048947 */ /* 0x000fea0003800000 */
[----:B------:R0:W5:Y:S02]  /*5120*/  LDG.E.LTC128B R145, desc[UR14][R120.64+0x200] ;  /* 0x0002000e78917981 */ /* 0x000164000c1e1920 */
.L_x_139:
[----:B------:R-:W-:Y:S05]  /*5130*/  BSYNC B1 ;  /* 0x0000000000017941 */ /* 0x000fea0003800000 */
.L_x_138:
[----:B0----5:R-:W-:Y:S01]  /*5140*/  FMUL R5, R145, R102 ;  /* 0x0000006691057220 */ /* 0x021fe20000400000 */
[----:B------:R-:W-:Y:S01]  /*5150*/  ISETP.GT.AND P3, PT, R107, 0x80, P1 ;  /* 0x000000806b00780c */ /* 0x000fe20000f64270 */
[----:B------:R-:W-:Y:S02]  /*5160*/  BSSY B1, `(.L_x_140) ;  /* 0x0000005000017945 */ /* 0x000fe40003800000 */
[----:B------:R-:W-:-:S05]  /*5170*/  FFMA R5, R52, R103, R5 ;  /* 0x0000006734057223 */ /* 0x000fca0000000005 */
[----:B------:R0:W-:Y:S05]  /*5180*/  @P0 STG.E desc[UR14][R82.64+0x200], R5 ;  /* 0x0002000552000986 */ /* 0x0001ea000c10190e */
[----:B------:R-:W-:Y:S05]  /*5190*/  @!P3 BRA `(.L_x_141) ;  /* 0x000000000004b947 */ /* 0x000fea0003800000 */
[----:B------:R0:W5:Y:S02]  /*51a0*/  LDG.E.LTC128B R145, desc[UR14][R122.64+0x200] ;  /* 0x0002000e7a917981 */ /* 0x000164000c1e1920 */
.L_x_141:
[----:B------:R-:W-:Y:S05]  /*51b0*/  BSYNC B1 ;  /* 0x0000000000017941 */ /* 0x000fea0003800000 */
.L_x_140:
[----:B-----5:R-:W-:Y:S01]  /*51c0*/  FMUL R6, R145, R102 ;  /* 0x0000006691067220 */ /* 0x020fe20000400000 */
[----:B------:R-:W-:Y:S01]  /*51d0*/  ISETP.GT.AND P2, PT, R107, 0x88, P2 ;  /* 0x000000886b00780c */ /* 0x000fe20001744270 */
[----:B------:R-:W-:Y:S02]  /*51e0*/  BSSY B1, `(.L_x_142) ;  /* 0x0000005000017945 */ /* 0x000fe40003800000 */
[----:B------:R-:W-:-:S05]  /*51f0*/  FFMA R53, R53, R103, R6 ;  /* 0x0000006735357223 */ /* 0x000fca0000000006 */
[----:B------:R0:W-:Y:S05]  /*5200*/  @P3 STG.E desc[UR14][R124.64+0x200], R53 ;  /* 0x000200357c003986 */ /* 0x0001ea000c10190e */
[----:B------:R-:W-:Y:S05]  /*5210*/  @!P2 BRA `(.L_x_143) ;  /* 0x000000000004a947 */ /* 0x000fea0003800000 */
[----:B------:R0:W5:Y:S02]  /*5220*/  LDG.E.LTC128B R145, desc[UR14][R120.64+0x220] ;  /* 0x0002200e78917981 */ /* 0x000164000c1e1920 */
.L_x_143:
[----:B------:R-:W-:Y:S05]  /*5230*/  BSYNC B1 ;  /* 0x0000000000017941 */ /* 0x000fea0003800000 */
.L_x_142:
[----:B0----5:R-:W-:Y:S01]  /*5240*/  FMUL R5, R145, R102 ;  /* 0x0000006691057220 */ /* 0x021fe20000400000 */
[----:B------:R-:W-:Y:S01]  /*5250*/  ISETP.GT.AND P1, PT, R107, 0x88, P1 ;  /* 0x000000886b00780c */ /* 0x000fe20000f24270 */
[----:B------:R-:W-:Y:S02]  /*5260*/  BSSY B1, `(.L_x_144) ;  /* 0x0000005000017945 */ /* 0x000fe40003800000 */
[----:B------:R-:W-:-:S05]  /*5270*/  FFMA R5, R54, R103, R5 ;  /* 0x0000006736057223 */ /* 0x000fca0000000005 */
[----:B------:R0:W-:Y:S05]  /*5280*/  @P2 STG.E desc[UR14][R84.64+0x220], R5 ;  /* 0x0002200554002986 */ /* 0x0001ea000c10190e */
[----:B------:R-:W-:Y:S05]  /*5290*/  @!P1 BRA `(.L_x_145) ;  /* 0x0000000000049947 */ /* 0x000fea0003800000 */
[----:B------:R0:W5:Y:S02]  /*52a0*/  LDG.E.LTC128B R145, desc[UR14][R122.64+0x220] ;  /* 0x0002200e7a917981 */ /* 0x000164000c1e1920 */
.L_x_145:
[----:B------:R-:W-:Y:S05]  /*52b0*/  BSYNC B1 ;  /* 0x0000000000017941 */ /* 0x000fea0003800000 */
.L_x_144:
[----:B-----5:R-:W-:-:S04]  /*52c0*/  FMUL R6, R145, R102 ;  /* 0x0000006691067220 */ /* 0x020fc80000400000 */
[----:B------:R-:W-:Y:S01]  /*52d0*/  FFMA R55, R55, R103, R6 ;  /* 0x0000006737377223 */ /* 0x000fe20000000006 */
[----:B------:R-:W-:Y:S06]  /*52e0*/  @!P1 BRA `(.L_x_146) ;  /* 0x0000001000989947 */ /* 0x000fec0003800000 */
[----:B------:R0:W-:Y:S01]  /*52f0*/  STG.E desc[UR14][R118.64+0x220], R55 ;  /* 0x0002203776007986 */ /* 0x0001e2000c10190e */
[----:B------:R-:W-:Y:S05]  /*5300*/  BRA `(.L_x_146) ;  /* 0x0000001000907947 */ /* 0x000fea0003800000 */
.L_x_23:
[----:B------:R-:W-:Y:S01]  /*5310*/  ISETP.GT.AND P6, PT, R118, 0x1, PT ;  /* 0x000000017600780c */ /* 0x000fe20003fc4270 */
[----:B------:R-:W-:Y:S01]  /*5320*/  ULDC.64 UR8, c[0x0][0x6c0] ;  /* 0x0001b00000087ab9 */ /* 0x000fe20000000a00 */
[-C--:B--2---:R-:W-:Y:S01]  /*5330*/  FMUL R5, R56, R103.reuse ;  /* 0x0000006738057220 */ /* 0x084fe20000400000 */
[C---:B------:R-:W-:Y:S01]  /*5340*/  LEA R6, P3, R12.reuse, UR8, 0x2 ;  /* 0x000000080c067c11 */ /* 0x040fe2000f8610ff */
[-C--:B------:R-:W-:Y:S01]  /*5350*/  FMUL R57, R57, R103.reuse ;  /* 0x0000006739397220 */ /* 0x080fe20000400000 */
[----:B------:R-:W-:Y:S01]  /*5360*/  ISETP.GT.AND P1, PT, R107, RZ, P6 ;  /* 0x000000ff6b00720c */ /* 0x000fe20003724270 */
[----:B------:R-:W-:Y:S01]  /*5370*/  IMAD R13, R15, 0x1c, RZ ;  /* 0x0000001c0f0d7824 */ /* 0x000fe200078e02ff */
[----:B------:R-:W-:Y:S01]  /*5380*/  LEA.HI.X R7, R12, UR9, R23, 0x2, P3 ;  /* 0x000000090c077c11 */ /* 0x000fe200098f1417 */
[-C--:B------:R-:W-:Y:S01]  /*5390*/  FMUL R11, R58, R103.reuse ;  /* 0x000000673a0b7220 */ /* 0x080fe20000400000 */
[----:B------:R-:W-:Y:S01]  /*53a0*/  LEA R8, P4, R14, R6, 0x2 ;  /* 0x000000060e087211 */ /* 0x000fe200078810ff */
[----:B------:R-:W-:Y:S01]  /*53b0*/  FMUL R59, R59, R103 ;  /* 0x000000673b3b7220 */ /* 0x000fe20000400000 */
[----:B------:R-:W-:Y:S01]  /*53c0*/  ISETP.GT.AND P5, PT, R118, 0x8, PT ;  /* 0x000000087600780c */ /* 0x000fe20003fa4270 */
[----:B------:R0:W-:Y:S01]  /*53d0*/  @P2 STG.E desc[UR14][R6.64], R5 ;  /* 0x0000000506002986 */ /* 0x0001e2000c10190e */
[C---:B------:R-:W-:Y:S01]  /*53e0*/  LEA.HI.X R9, R14.reuse, R7, R15, 0x2, P4 ;  /* 0x000000070e097211 */ /* 0x040fe200020f140f */
[----:B------:R-:W-:Y:S01]  /*53f0*/  USHF.L.U32 UR8, UR6, 0x2, URZ ;  /* 0x0000000206087899 */ /* 0x000fe2000800063f */
[C---:B------:R-:W-:Y:S01]  /*5400*/  ISETP.GT.AND P3, PT, R107.reuse, 0x8, P0 ;  /* 0x000000086b00780c */ /* 0x040fe20000764270 */
[----:B------:R-:W-:Y:S01]  /*5410*/  USHF.L.U64.HI UR7, UR6, 0x2, UR5 ;  /* 0x0000000206077899 */ /* 0x000fe20008010205 */
[C---:B------:R-:W-:Y:S01]  /*5420*/  ISETP.GT.AND P2, PT, R107.reuse, 0x8, P6 ;  /* 0x000000086b00780c */ /* 0x040fe20003744270 */
[----:B------:R1:W-:Y:S01]  /*5430*/  @P1 STG.E desc[UR14][R8.64], R57 ;  /* 0x0000003908001986 */ /* 0x0003e2000c10190e */
[----:B------:R-:W-:Y:S01]  /*5440*/  ISETP.GT.AND P1, PT, R107, RZ, P5 ;  /* 0x000000ff6b00720c */ /* 0x000fe20002f24270 */
[----:B------:R-:W-:Y:S01]  /*5450*/  IMAD.WIDE.U32 R14, R14, 0x1c, R8 ;  /* 0x0000001c0e0e7825 */ /* 0x000fe200078e0008 */
[----:B------:R-:W-:-:S03]  /*5460*/  ISETP.GT.AND P4, PT, R118, 0x9, PT ;  /* 0x000000097600780c */ /* 0x000fc60003f84270 */
[-C--:B------:R-:W-:Y:S01]  /*5470*/  FMUL R63, R63, R103.reuse ;  /* 0x000000673f3f7220 */ /* 0x080fe20000400000 */
[-C--:B------:R-:W-:Y:S01]  /*5480*/  FMUL R65, R65, R103.reuse ;  /* 0x0000006741417220 */ /* 0x080fe20000400000 */
[-C--:B0-----:R-:W-:Y:S01]  /*5490*/  FMUL R5, R60, R103.reuse ;  /* 0x000000673c057220 */ /* 0x081fe20000400000 */
[----:B------:R-:W-:Y:S02]  /*54a0*/  IMAD.IADD R15, R13, 0x1, R15 ;  /* 0x000000010d0f7824 */ /* 0x000fe400078e020f */
[-C--:B------:R-:W-:Y:S01]  /*54b0*/  FMUL R13, R62, R103.reuse ;  /* 0x000000673e0d7220 */ /* 0x080fe20000400000 */
[-C--:B------:R-:W-:Y:S01]  /*54c0*/  FMUL R67, R67, R103.reuse ;  /* 0x0000006743437220 */ /* 0x080fe20000400000 */
[----:B------:R0:W-:Y:S01]  /*54d0*/  @P3 STG.E desc[UR14][R6.64+0x20], R11 ;  /* 0x0000200b06003986 */ /* 0x0001e2000c10190e */
[----:B------:R-:W-:Y:S01]  /*54e0*/  ISETP.GT.AND P3, PT, R118, 0x11, PT ;  /* 0x000000117600780c */ /* 0x000fe20003f64270 */
[-C--:B-1----:R-:W-:Y:S01]  /*54f0*/  FMUL R57, R68, R103.reuse ;  /* 0x0000006744397220 */ /* 0x082fe20000400000 */
[-C--:B------:R-:W-:Y:S01]  /*5500*/  FMUL R69, R69, R103.reuse ;  /* 0x0000006745457220 */ /* 0x080fe20000400000 */
[----:B------:R-:W-:Y:S01]  /*5510*/  @P2 STG.E desc[UR14][R8.64+0x20], R59 ;  /* 0x0000203b08002986 */ /* 0x000fe2000c10190e */
[----:B------:R-:W-:Y:S01]  /*5520*/  ISETP.GT.AND P2, PT, R107, RZ, P4 ;  /* 0x000000ff6b00720c */ /* 0x000fe20002744270 */
[-C--:B------:R-:W-:Y:S01]  /*5530*/  FMUL R71, R71, R103.reuse ;  /* 0x0000006747477220 */ /* 0x080fe20000400000 */
[-C--:B------:R-:W-:Y:S01]  /*5540*/  FMUL R73, R73, R103.reuse ;  /* 0x0000006749497220 */ /* 0x080fe20000400000 */
[----:B------:R1:W-:Y:S01]  /*5550*/  @P1 STG.E desc[UR14][R14.64], R5 ;  /* 0x000000050e001986 */ /* 0x0003e2000c10190e */
[----:B------:R-:W-:Y:S01]  /*5560*/  IADD3 R18, P1, R8, UR8, RZ ;  /* 0x0000000808127c10 */ /* 0x000fe2000ff3e0ff */
[-C--:B------:R-:W-:Y:S01]  /*5570*/  FMUL R75, R75, R103.reuse ;  /* 0x000000674b4b7220 */ /* 0x080fe20000400000 */
[-C--:B------:R-:W-:Y:S01]  /*5580*/  FMUL R77, R77, R103.reuse ;  /* 0x000000674d4d7220 */ /* 0x080fe20000400000 */
[-C--:B0-----:R-:W-:Y:S01]  /*5590*/  FMUL R11, R61, R103.reuse ;  /* 0x000000673d0b7220 */ /* 0x081fe20000400000 */
[----:B------:R-:W-:Y:S01]  /*55a0*/  IADD3.X R19, R9, UR7, RZ, P1, !PT ;  /* 0x0000000709137c10 */ /* 0x000fe20008ffe4ff */
[-C--:B------:R-:W-:Y:S01]  /*55b0*/  FMUL R79, R79, R103.reuse ;  /* 0x000000674f4f7220 */ /* 0x080fe20000400000 */
[----:B------:R-:W-:Y:S01]  /*55c0*/  ISETP.GT.AND P1, PT, R107, 0x8, P5 ;  /* 0x000000086b00780c */ /* 0x000fe20002f24270 */
[-C--:B------:R-:W-:Y:S01]  /*55d0*/  FMUL R97, R80, R103.reuse ;  /* 0x0000006750617220 */ /* 0x080fe20000400000 */
[-C--:B------:R-:W-:Y:S01]  /*55e0*/  FMUL R81, R81, R103.reuse ;  /* 0x0000006751517220 */ /* 0x080fe20000400000 */
[----:B------:R-:W-:Y:S01]  /*55f0*/  @P2 STG.E desc[UR14][R18.64], R11 ;  /* 0x0000000b12002986 */ /* 0x000fe2000c10190e */
[----:B------:R-:W-:Y:S01]  /*5600*/  ISETP.GT.AND P2, PT, R107, 0x8, P4 ;  /* 0x000000086b00780c */ /* 0x000fe20002744270 */
[-C--:B-1----:R-:W-:Y:S01]  /*5610*/  FMUL R5, R64, R103.reuse ;  /* 0x0000006740057220 */ /* 0x082fe20000400000 */
[----:B------:R-:W-:Y:S01]  /*5620*/  ISETP.GT.AND P4, PT, R118, 0x10, PT ;  /* 0x000000107600780c */ /* 0x000fe20003f84270 */
[-C--:B------:R-:W-:Y:S01]  /*5630*/  FMUL R83, R83, R103.reuse ;  /* 0x0000006753537220 */ /* 0x080fe20000400000 */
[-C--:B------:R-:W-:Y:S01]  /*5640*/  FMUL R85, R85, R103.reuse ;  /* 0x0000006755557220 */ /* 0x080fe20000400000 */
[-C--:B------:R-:W-:Y:S01]  /*5650*/  FMUL R87, R87, R103.reuse ;  /* 0x0000006757577220 */ /* 0x080fe20000400000 */
[-C--:B------:R-:W-:Y:S01]  /*5660*/  FMUL R25, R25, R103.reuse ;  /* 0x0000006719197220 */ /* 0x080fe20000400000 */
[-C--:B------:R-:W-:Y:S01]  /*5670*/  FMUL R27, R27, R103.reuse ;  /* 0x000000671b1b7220 */ /* 0x080fe20000400000 */
[-C--:B------:R-:W-:Y:S01]  /*5680*/  FMUL R29, R29, R103.reuse ;  /* 0x000000671d1d7220 */ /* 0x080fe20000400000 */
[----:B------:R-:W-:Y:S01]  /*5690*/  @P1 STG.E desc[UR14][R14.64+0x20], R13 ;  /* 0x0000200d0e001986 */ /* 0x000fe2000c10190e */
[----:B------:R-:W-:Y:S01]  /*56a0*/  IADD3 R60, P1, R14, UR8, RZ ;  /* 0x000000080e3c7c10 */ /* 0x000fe2000ff3e0ff */
[-C--:B------:R-:W-:Y:S01]  /*56b0*/  FMUL R31, R31, R103.reuse ;  /* 0x000000671f1f7220 */ /* 0x080fe20000400000 */
[-C--:B------:R-:W-:Y:S01]  /*56c0*/  FMUL R33, R33, R103.reuse ;  /* 0x0000006721217220 */ /* 0x080fe20000400000 */
[----:B------:R-:W-:Y:S01]  /*56d0*/  @P2 STG.E desc[UR14][R18.64+0x20], R63 ;  /* 0x0000203f12002986 */ /* 0x000fe2000c10190e */
[----:B------:R-:W-:Y:S01]  /*56e0*/  IADD3.X R61, R15, UR7, RZ, P1, !PT ;  /* 0x000000070f3d7c10 */ /* 0x000fe20008ffe4ff */
[-C--:B------:R-:W-:Y:S01]  /*56f0*/  FMUL R35, R35, R103.reuse ;  /* 0x0000006723237220 */ /* 0x080fe20000400000 */
[----:B------:R-:W-:Y:S01]  /*5700*/  ISETP.GT.AND P1, PT, R107, RZ, P4 ;  /* 0x000000ff6b00720c */ /* 0x000fe20002724270 */
[-C--:B------:R-:W-:Y:S01]  /*5710*/  FMUL R37, R37, R103.reuse ;  /* 0x0000006725257220 */ /* 0x080fe20000400000 */
[----:B------:R-:W-:Y:S01]  /*5720*/  ISETP.GT.AND P2, PT, R118, 0x19, PT ;  /* 0x000000197600780c */ /* 0x000fe20003f44270 */
[-C--:B------:R-:W-:Y:S01]  /*5730*/  FMUL R39, R39, R103.reuse ;  /* 0x0000006727277220 */ /* 0x080fe20000400000 */
[-C--:B------:R-:W-:Y:S01]  /*5740*/  FMUL R41, R41, R103.reuse ;  /* 0x0000006729297220 */ /* 0x080fe20000400000 */
[-C--:B------:R-:W-:Y:S01]  /*5750*/  FMUL R43, R43, R103.reuse ;  /* 0x000000672b2b7220 */ /* 0x080fe20000400000 */
[-C--:B------:R-:W-:Y:S01]  /*5760*/  FMUL R45, R45, R103.reuse ;  /* 0x000000672d2d7220 */ /* 0x080fe20000400000 */
[-C--:B------:R-:W-:Y:S01]  /*5770*/  FMUL R47, R47, R103.reuse ;  /* 0x000000672f2f7220 */ /* 0x080fe20000400000 */
[-C--:B------:R-:W-:Y:S01]  /*5780*/  FMUL R49, R49, R103.reuse ;  /* 0x0000006731317220 */ /* 0x080fe20000400000 */
[-C--:B------:R-:W-:Y:S01]  /*5790*/  FMUL R51, R51, R103.reuse ;  /* 0x0000006733337220 */ /* 0x080fe20000400000 */
[-C--:B------:R-:W-:Y:S01]  /*57a0*/  FMUL R53, R53, R103.reuse ;  /* 0x0000006735357220 */ /* 0x080fe20000400000 */
[----:B------:R-:W-:-:S02]  /*57b0*/  FMUL R55, R55, R103 ;  /* 0x0000006737377220 */ /* 0x000fc40000400000 */
[----:B------:R0:W-:Y:S01]  /*57c0*/  @P1 STG.E desc[UR14][R60.64], R5 ;  /* 0x000000053c001986 */ /* 0x0001e2000c10190e */
[----:B------:R-:W-:-:S04]  /*57d0*/  IADD3 R88, P1, R18, UR8, RZ ;  /* 0x0000000812587c10 */ /* 0x000fc8000ff3e0ff */
[----:B------:R-:W-:Y:S02]  /*57e0*/  IADD3.X R89, R19, UR7, RZ, P1, !PT ;  /* 0x0000000713597c10 */ /* 0x000fe40008ffe4ff */
[----:B------:R-:W-:-:S04]  /*57f0*/  IADD3 R22, P1, R88, UR8, RZ ;  /* 0x0000000858167c10 */ /* 0x000fc8000ff3e0ff */
[----:B------:R-:W-:Y:S01]  /*5800*/  IADD3.X R23, R89, UR7, RZ, P1, !PT ;  /* 0x0000000759177c10 */ /* 0x000fe20008ffe4ff */
[----:B0-----:R-:W-:Y:S01]  /*5810*/  FMUL R5, R66, R103 ;  /* 0x0000006742057220 */ /* 0x001fe20000400000 */
[----:B------:R-:W-:-:S04]  /*5820*/  IADD3 R16, P1, R88, UR8, RZ ;  /* 0x0000000858107c10 */ /* 0x000fc8000ff3e0ff */
[----:B------:R-:W-:Y:S02]  /*5830*/  IADD3.X R17, R89, UR7, RZ, P1, !PT ;  /* 0x0000000759117c10 */ /* 0x000fe40008ffe4ff */
[----:B------:R-:W-:-:S04]  /*5840*/  IADD3 R12, P1, R22, UR8, RZ ;  /* 0x00000008160c7c10 */ /* 0x000fc8000ff3e0ff */
[----:B------:R-:W-:Y:S02]  /*5850*/  IADD3.X R13, R23, UR7, RZ, P1, !PT ;  /* 0x00000007170d7c10 */ /* 0x000fe40008ffe4ff */
[----:B------:R-:W-:-:S04]  /*5860*/  IADD3 R10, P1, R16, UR8, RZ ;  /* 0x00000008100a7c10 */ /* 0x000fc8000ff3e0ff */
[----:B------:R-:W-:Y:S02]  /*5870*/  IADD3.X R11, R17, UR7, RZ, P1, !PT ;  /* 0x00000007110b7c10 */ /* 0x000fe40008ffe4ff */
[----:B------:R-:W-:-:S13]  /*5880*/  ISETP.GT.AND P1, PT, R107, RZ, P3 ;  /* 0x000000ff6b00720c */ /* 0x000fda0001f24270 */
[----:B------:R0:W-:Y:S01]  /*5890*/  @P1 STG.E desc[UR14][R88.64], R65 ;  /* 0x0000004158001986 */ /* 0x0001e2000c10190e */
[----:B------:R-:W-:Y:S01]  /*58a0*/  ISETP.GT.AND P1, PT, R107, 0x8, P4 ;  /* 0x000000086b00780c */ /* 0x000fe20002724270 */
[----:B0-----:R-:W-:-:S12]  /*58b0*/  FMUL R65, R72, R103 ;  /* 0x0000006748417220 */ /* 0x001fd80000400000 */
[----:B------:R-:W-:Y:S02]  /*58c0*/  @P1 IMAD.MOV.U32 R20, RZ, RZ, R60 ;  /* 0x000000ffff141224 */ /* 0x000fe400078e003c */
[----:B------:R-:W-:-:S05]  /*58d0*/  @P1 IMAD.MOV.U32 R21, RZ, RZ, R61 ;  /* 0x000000ffff151224 */ /* 0x000fca00078e003d */
[----:B------:R0:W-:Y:S01]  /*58e0*/  @P1 STG.E desc[UR14][R20.64+0x20], R5 ;  /* 0x0000200514001986 */ /* 0x0001e2000c10190e */
[----:B------:R-:W-:Y:S02]  /*58f0*/  ISETP.GT.AND P1, PT, R107, 0x8, P3 ;  /* 0x000000086b00780c */ /* 0x000fe40001f24270 */
[----:B------:R-:W-:Y:S01]  /*5900*/  ISETP.GT.AND P3, PT, R118, 0x18, PT ;  /* 0x000000187600780c */ /* 0x000fe20003f64270 */
[----:B0-----:R-:W-:-:S10]  /*5910*/  FMUL R5, R70, R103 ;  /* 0x0000006746057220 */ /* 0x001fd40000400000 */
[----:B------:R-:W-:Y:S02]  /*5920*/  @P1 IMAD.MOV.U32 R20, RZ, RZ, R88 ;  /* 0x000000ffff141224 */ /* 0x000fe400078e0058 */
[----:B------:R-:W-:-:S05]  /*5930*/  @P1 IMAD.MOV.U32 R21, RZ, RZ, R89 ;  /* 0x000000ffff151224 */ /* 0x000fca00078e0059 */
[----:B------:R0:W-:Y:S01]  /*5940*/  @P1 STG.E desc[UR14][R20.64+0x20], R67 ;  /* 0x0000204314001986 */ /* 0x0001e2000c10190e */
[----:B------:R-:W-:-:S04]  /*5950*/  IADD3 R94, P1, R60, UR8, RZ ;  /* 0x000000083c5e7c10 */ /* 0x000fc8000ff3e0ff */
[----:B------:R-:W-:Y:S02]  /*5960*/  IADD3.X R95, R61, UR7, RZ, P1, !PT ;  /* 0x000000073d5f7c10 */ /* 0x000fe40008ffe4ff */
[----:B------:R-:W-:-:S13]  /*5970*/  ISETP.GT.AND P1, PT, R107, RZ, P3 ;  /* 0x000000ff6b00720c */ /* 0x000fda0001f24270 */
[----:B------:R-:W-:Y:S01]  /*5980*/  @P1 STG.E desc[UR14][R94.64], R57 ;  /* 0x000000395e001986 */ /* 0x000fe2000c10190e */
[----:B------:R-:W-:-:S13]  /*5990*/  ISETP.GT.AND P1, PT, R107, RZ, P2 ;  /* 0x000000ff6b00720c */ /* 0x000fda0001724270 */
[----:B------:R-:W-:Y:S01]  /*59a0*/  @P1 STG.E desc[UR14][R22.64], R69 ;  /* 0x0000004516001986 */ /* 0x000fe2000c10190e */
[----:B------:R-:W-:-:S04]  /*59b0*/  IADD3 R92, P1, R60, UR8, RZ ;  /* 0x000000083c5c7c10 */ /* 0x000fc8000ff3e0ff */
[----:B------:R-:W-:Y:S02]  /*59c0*/  IADD3.X R93, R61, UR7, RZ, P1, !PT ;  /* 0x000000073d5d7c10 */ /* 0x000fe40008ffe4ff */
[----:B------:R-:W-:-:S04]  /*59d0*/  IADD3 R58, P1, R12, UR8, RZ ;  /* 0x000000080c3a7c10 */ /* 0x000fc8000ff3e0ff */
[----:B------:R-:W-:Y:S02]  /*59e0*/  IADD3.X R59, R13, UR7, RZ, P1, !PT ;  /* 0x000000070d3b7c10 */ /* 0x000fe40008ffe4ff */
[----:B0-----:R-:W-:-:S04]  /*59f0*/  IADD3 R20, P1, R10, UR8, RZ ;  /* 0x000000080a147c10 */ /* 0x001fc8000ff3e0ff */
[----:B------:R-:W-:Y:S02]  /*5a00*/  IADD3.X R21, R11, UR7, RZ, P1, !PT ;  /* 0x000000070b157c10 */ /* 0x000fe40008ffe4ff */
[----:B------:R-:W-:Y:S02]  /*5a10*/  ISETP.GT.AND P1, PT, R107, 0x8, P3 ;  /* 0x000000086b00780c */ /* 0x000fe40001f24270 */
[----:B------:R-:W-:-:S11]  /*5a20*/  ISETP.GT.AND P3, PT, R118, 0x20, PT ;  /* 0x000000207600780c */ /* 0x000fd60003f64270 */
[----:B------:R0:W-:Y:S01]  /*5a30*/  @P1 STG.E desc[UR14][R92.64+0x20], R5 ;  /* 0x000020055c001986 */ /* 0x0001e2000c10190e */
[----:B------:R-:W-:Y:S02]  /*5a40*/  ISETP.GT.AND P1, PT, R107, 0x8, P2 ;  /* 0x000000086b00780c */ /* 0x000fe40001724270 */
[----:B------:R-:W-:Y:S01]  /*5a50*/  ISETP.GT.AND P2, PT, R118, 0x21, PT ;  /* 0x000000217600780c */ /* 0x000fe20003f44270 */
[----:B0-----:R-:W-:-:S10]  /*5a60*/  FMUL R5, R74, R103 ;  /* 0x000000674a057220 */ /* 0x001fd40000400000 */
[----:B------:R-:W-:Y:S01]  /*5a70*/  @P1 STG.E desc[UR14][R16.64+0x20], R71 ;  /* 0x0000204710001986 */ /* 0x000fe2000c10190e */
[----:B------:R-:W-:-:S04]  /*5a80*/  IADD3 R90, P1, R94, UR8, RZ ;  /* 0x000000085e5a7c10 */ /* 0x000fc8000ff3e0ff */
[----:B------:R-:W-:Y:S02]  /*5a90*/  IADD3.X R91, R95, UR7, RZ, P1, !PT ;  /* 0x000000075f5b7c10 */ /* 0x000fe40008ffe4ff */
[----:B------:R-:W-:-:S13]  /*5aa0*/  ISETP.GT.AND P1, PT, R107, RZ, P3 ;  /* 0x000000ff6b00720c */ /* 0x000fda0001f24270 */
[----:B------:R-:W-:Y:S01]  /*5ab0*/  @P1 STG.E desc[UR14][R90.64], R65 ;  /* 0x000000415a001986 */ /* 0x000fe2000c10190e */
[----:B------:R-:W-:-:S13]  /*5ac0*/  ISETP.GT.AND P1, PT, R107, RZ, P2 ;  /* 0x000000ff6b00720c */ /* 0x000fda0001724270 */
        /* <DEDUP_REMOVED lines=8> */
[----:B------:R-:W-:-:S13]  /*5b50*/  ISETP.GT.AND P1, PT, R107, 0x8, P3 ;  /* 0x000000086b00780c */ /* 0x000fda0001f24270 */
[----:B------:R0:W-:Y:S01]  /*5b60*/  @P1 STG.E desc[UR14][R66.64+0x20], R5 ;  /* 0x0000200542001986 */ /* 0x0001e2000c10190e */
[----:B------:R-:W-:Y:S01]  /*5b70*/  ISETP.GT.AND P1, PT, R107, 0x8, P2 ;  /* 0x000000086b00780c */ /* 0x000fe20001724270 */
[----:B0-----:R-:W-:-:S12]  /*5b80*/  FMUL R5, R78, R103 ;  /* 0x000000674e057220 */ /* 0x001fd80000400000 */
[----:B------:R-:W-:Y:S01]  /*5b90*/  @P1 STG.E desc[UR14][R10.64+0x20], R75 ;  /* 0x0000204b0a001986 */ /* 0x000fe2000c10190e */
[----:B------:R-:W-:-:S04]  /*5ba0*/  IADD3 R68, P1, R90, UR8, RZ ;  /* 0x000000085a447c10 */ /* 0x000fc8000ff3e0ff */
[----:B------:R-:W-:Y:S02]  /*5bb0*/  IADD3.X R69, R91, UR7, RZ, P1, !PT ;  /* 0x000000075b457c10 */ /* 0x000fe40008ffe4ff */
[----:B------:R-:W-:-:S04]  /*5bc0*/  ISETP.GT.AND P1, PT, R118, 0x28, PT ;  /* 0x000000287600780c */ /* 0x000fc80003f24270 */
[----:B------:R-:W-:Y:S02]  /*5bd0*/  ISETP.GT.AND P2, PT, R107, RZ, P1 ;  /* 0x000000ff6b00720c */ /* 0x000fe40000f44270 */
[----:B------:R-:W-:-:S11]  /*5be0*/  P2R R98, PR, RZ, 0x2 ;  /* 0x00000002ff627803 */ /* 0x000fd60000000000 */
[----:B------:R-:W-:Y:S01]  /*5bf0*/  @P2 STG.E desc[UR14][R68.64], R73 ;  /* 0x0000004944002986 */ /* 0x000fe2000c10190e */
[----:B------:R-:W-:-:S04]  /*5c00*/  ISETP.GT.AND P2, PT, R118, 0x29, PT ;  /* 0x000000297600780c */ /* 0x000fc80003f44270 */
[----:B------:R-:W-:Y:S02]  /*5c10*/  ISETP.GT.AND P3, PT, R107, RZ, P2 ;  /* 0x000000ff6b00720c */ /* 0x000fe40001764270 */
[----:B------:R-:W-:-:S11]  /*5c20*/  P2R R96, PR, RZ, 0x4 ;  /* 0x00000004ff607803 */ /* 0x000fd60000000000 */
[----:B------:R-:W-:Y:S01]  /*5c30*/  @P3 STG.E desc[UR14][R58.64], R77 ;  /* 0x0000004d3a003986 */ /* 0x000fe2000c10190e */
[----:B------:R-:W-:-:S04]  /*5c40*/  IADD3 R70, P3, R66, UR8, RZ ;  /* 0x0000000842467c10 */ /* 0x000fc8000ff7e0ff */
[----:B------:R-:W-:Y:S02]  /*5c50*/  IADD3.X R71, R67, UR7, RZ, P3, !PT ;  /* 0x0000000743477c10 */ /* 0x000fe40009ffe4ff */
[----:B------:R-:W-:-:S04]  /*5c60*/  IADD3 R64, P3, R62, UR8, RZ ;  /* 0x000000083e407c10 */ /* 0x000fc8000ff7e0ff */
[----:B------:R-:W-:Y:S02]  /*5c70*/  IADD3.X R65, R63, UR7, RZ, P3, !PT ;  /* 0x000000073f417c10 */ /* 0x000fe40009ffe4ff */
[----:B------:R-:W-:-:S13]  /*5c80*/  ISETP.GT.AND P3, PT, R107, 0x8, P1 ;  /* 0x000000086b00780c */ /* 0x000fda0000f64270 */
[----:B------:R0:W-:Y:S01]  /*5c90*/  @P3 STG.E desc[UR14][R70.64+0x20], R5 ;  /* 0x0000200546003986 */ /* 0x0001e2000c10190e */
[C---:B------:R-:W-:Y:S02]  /*5ca0*/  ISETP.GT.AND P3, PT, R107.reuse, 0x8, P2 ;  /* 0x000000086b00780c */ /* 0x040fe40001764270 */
[C---:B------:R-:W-:Y:S02]  /*5cb0*/  ISETP.GT.AND P2, PT, R107.reuse, 0x80, P0 ;  /* 0x000000806b00780c */ /* 0x040fe40000744270 */
[----:B------:R-:W-:Y:S01]  /*5cc0*/  ISETP.GT.AND P0, PT, R107, 0x88, P0 ;  /* 0x000000886b00780c */ /* 0x000fe20000704270 */
[----:B0-----:R-:W-:-:S08]  /*5cd0*/  FMUL R5, R82, R103 ;  /* 0x0000006752057220 */ /* 0x001fd00000400000 */
[----:B------:R-:W-:Y:S01]  /*5ce0*/  @P3 STG.E desc[UR14][R20.64+0x20], R79 ;  /* 0x0000204f14003986 */ /* 0x000fe2000c10190e */
[----:B------:R-:W-:-:S04]  /*5cf0*/  IADD3 R74, P3, R68, UR8, RZ ;  /* 0x00000008444a7c10 */ /* 0x000fc8000ff7e0ff */
[----:B------:R-:W-:Y:S02]  /*5d00*/  IADD3.X R75, R69, UR7, RZ, P3, !PT ;  /* 0x00000007454b7c10 */ /* 0x000fe40009ffe4ff */
[----:B------:R-:W-:-:S04]  /*5d10*/  ISETP.GT.AND P3, PT, R118, 0x30, PT ;  /* 0x000000307600780c */ /* 0x000fc80003f64270 */
[----:B------:R-:W-:-:S13]  /*5d20*/  ISETP.GT.AND P4, PT, R107, RZ, P3 ;  /* 0x000000ff6b00720c */ /* 0x000fda0001f84270 */
[----:B------:R0:W-:Y:S01]  /*5d30*/  @P4 STG.E desc[UR14][R74.64], R97 ;  /* 0x000000614a004986 */ /* 0x0001e2000c10190e */
[----:B------:R-:W-:-:S04]  /*5d40*/  ISETP.GT.AND P4, PT, R118, 0x31, PT ;  /* 0x000000317600780c */ /* 0x000fc80003f84270 */
[----:B------:R-:W-:Y:S01]  /*5d50*/  ISETP.GT.AND P5, PT, R107, RZ, P4 ;  /* 0x000000ff6b00720c */ /* 0x000fe200027a4270 */
[----:B0-----:R-:W-:-:S12]  /*5d60*/  FMUL R97, R84, R103 ;  /* 0x0000006754617220 */ /* 0x001fd80000400000 */
[----:B------:R-:W-:Y:S01]  /*5d70*/  @P5 STG.E desc[UR14][R62.64], R81 ;  /* 0x000000513e005986 */ /* 0x000fe2000c10190e */
[----:B------:R-:W-:-:S04]  /*5d80*/  IADD3 R76, P5, R70, UR8, RZ ;  /* 0x00000008464c7c10 */ /* 0x000fc8000ffbe0ff */
[----:B------:R-:W-:Y:S02]  /*5d90*/  IADD3.X R77, R71, UR7, RZ, P5, !PT ;  /* 0x00000007474d7c10 */ /* 0x000fe4000affe4ff */
[----:B------:R-:W-:-:S13]  /*5da0*/  ISETP.GT.AND P5, PT, R107, 0x8, P3 ;  /* 0x000000086b00780c */ /* 0x000fda0001fa4270 */
[----:B------:R0:W-:Y:S01]  /*5db0*/  @P5 STG.E desc[UR14][R76.64+0x20], R5 ;  /* 0x000020054c005986 */ /* 0x0001e2000c10190e */
[----:B------:R-:W-:-:S04]  /*5dc0*/  IADD3 R72, P5, R74, UR8, RZ ;  /* 0x000000084a487c10 */ /* 0x000fc8000ffbe0ff */
[----:B------:R-:W-:Y:S02]  /*5dd0*/  IADD3.X R73, R75, UR7, RZ, P5, !PT ;  /* 0x000000074b497c10 */ /* 0x000fe4000affe4ff */
[----:B------:R-:W-:Y:S01]  /*5de0*/  ISETP.GT.AND P5, PT, R107, 0x8, P4 ;  /* 0x000000086b00780c */ /* 0x000fe200027a4270 */
[----:B0-----:R-:W-:-:S12]  /*5df0*/  FMUL R5, R86, R103 ;  /* 0x0000006756057220 */ /* 0x001fd80000400000 */
[----:B------:R0:W-:Y:S01]  /*5e00*/  @P5 STG.E desc[UR14][R56.64+0x20], R83 ;  /* 0x0000205338005986 */ /* 0x0001e2000c10190e */
[----:B------:R-:W-:-:S04]  /*5e10*/  IADD3 R78, P5, R56, UR8, RZ ;  /* 0x00000008384e7c10 */ /* 0x000fc8000ffbe0ff */
[----:B------:R-:W-:Y:S02]  /*5e20*/  IADD3.X R79, R57, UR7, RZ, P5, !PT ;  /* 0x00000007394f7c10 */ /* 0x000fe4000affe4ff */
[----:B------:R-:W-:-:S04]  /*5e30*/  ISETP.GT.AND P5, PT, R118, 0x38, PT ;  /* 0x000000387600780c */ /* 0x000fc80003fa4270 */
[----:B------:R-:W-:Y:S01]  /*5e40*/  ISETP.GT.AND P6, PT, R107, RZ, P5 ;  /* 0x000000ff6b00720c */ /* 0x000fe20002fc4270 */
[----:B0-----:R-:W-:-:S12]  /*5e50*/  FMUL R83, R24, R103 ;  /* 0x0000006718537220 */ /* 0x001fd80000400000 */
[----:B------:R-:W-:Y:S01]  /*5e60*/  @P6 STG.E desc[UR14][R72.64], R97 ;  /* 0x0000006148006986 */ /* 0x000fe2000c10190e */
[----:B------:R-:W-:-:S04]  /*5e70*/  IADD3 R80, P6, R76, UR8, RZ ;  /* 0x000000084c507c10 */ /* 0x000fc8000ffde0ff */
[----:B------:R-:W-:Y:S02]  /*5e80*/  IADD3.X R81, R77, UR7, RZ, P6, !PT ;  /* 0x000000074d517c10 */ /* 0x000fe4000b7fe4ff */
[----:B------:R-:W-:-:S04]  /*5e90*/  ISETP.GT.AND P6, PT, R118, 0x39, PT ;  /* 0x000000397600780c */ /* 0x000fc80003fc4270 */
[----:B------:R-:W-:-:S13]  /*5ea0*/  ISETP.GT.AND P1, PT, R107, RZ, P6 ;  /* 0x000000ff6b00720c */ /* 0x000fda0003724270 */
[----:B------:R0:W-:Y:S01]  /*5eb0*/  @P1 STG.E desc[UR14][R64.64], R85 ;  /* 0x0000005540001986 */ /* 0x0001e2000c10190e */
[----:B------:R-:W-:Y:S01]  /*5ec0*/  ISETP.GT.AND P1, PT, R107, 0x8, P5 ;  /* 0x000000086b00780c */ /* 0x000fe20002f24270 */
[----:B0-----:R-:W-:-:S12]  /*5ed0*/  FMUL R85, R28, R103 ;  /* 0x000000671c557220 */ /* 0x001fd80000400000 */
[----:B------:R0:W-:Y:S01]  /*5ee0*/  @P1 STG.E desc[UR14][R80.64+0x20], R5 ;  /* 0x0000200550001986 */ /* 0x0001e2000c10190e */
[----:B------:R-:W-:Y:S01]  /*5ef0*/  ISETP.GT.AND P1, PT, R107, 0x8, P6 ;  /* 0x000000086b00780c */ /* 0x000fe20003724270 */
[----:B0-----:R-:W-:-:S12]  /*5f00*/  FMUL R5, R26, R103 ;  /* 0x000000671a057220 */ /* 0x001fd80000400000 */
[----:B------:R-:W-:Y:S01]  /*5f10*/  @P1 STG.E desc[UR14][R78.64+0x20], R87 ;  /* 0x000020574e001986 */ /* 0x000fe2000c10190e */
[----:B------:R-:W-:-:S03]  /*5f20*/  ISETP.GT.AND P1, PT, R118, 0x1, PT ;  /* 0x000000017600780c */ /* 0x000fc60003f24270 */
[----:B------:R-:W-:Y:S01]  /*5f30*/  @P2 STG.E desc[UR14][R6.64+0x200], R83 ;  /* 0x0002005306002986 */ /* 0x000fe2000c10190e */
[----:B------:R-:W-:Y:S02]  /*5f40*/  ISETP.GT.AND P1, PT, R107, 0x80, P1 ;  /* 0x000000806b00780c */ /* 0x000fe40000f24270 */
[----:B------:R-:W-:-:S11]  /*5f50*/  ISETP.NE.AND P2, PT, R96, RZ, PT ;  /* 0x000000ff6000720c */ /* 0x000fd60003f45270 */
[----:B------:R-:W-:Y:S01]  /*5f60*/  @P1 STG.E desc[UR14][R8.64+0x200], R25 ;  /* 0x0002001908001986 */ /* 0x000fe2000c10190e */
[----:B------:R-:W-:-:S03]  /*5f70*/  ISETP.NE.AND P1, PT, R98, RZ, PT ;  /* 0x000000ff6200720c */ /* 0x000fc60003f25270 */
[----:B------:R0:W-:Y:S01]  /*5f80*/  @P0 STG.E desc[UR14][R6.64+0x220], R5 ;  /* 0x0002200506000986 */ /* 0x0001e2000c10190e */
[----:B------:R-:W-:-:S04]  /*5f90*/  ISETP.GT.AND P0, PT, R118, 0x1, PT ;  /* 0x000000017600780c */ /* 0x000fc80003f04270 */
[----:B------:R-:W-:Y:S01]  /*5fa0*/  ISETP.GT.AND P0, PT, R107, 0x88, P0 ;  /* 0x000000886b00780c */ /* 0x000fe20000704270 */
[----:B0-----:R-:W-:-:S12]  /*5fb0*/  FMUL R5, R30, R103 ;  /* 0x000000671e057220 */ /* 0x001fd80000400000 */
[----:B------:R0:W-:Y:S01]  /*5fc0*/  @P0 STG.E desc[UR14][R8.64+0x220], R27 ;  /* 0x0002201b08000986 */ /* 0x0001e2000c10190e */
[----:B------:R-:W-:-:S04]  /*5fd0*/  ISETP.GT.AND P0, PT, R118, 0x8, PT ;  /* 0x000000087600780c */ /* 0x000fc80003f04270 */
[----:B------:R-:W-:Y:S01]  /*5fe0*/  ISETP.GT.AND P0, PT, R107, 0x80, P0 ;  /* 0x000000806b00780c */ /* 0x000fe20000704270 */
[----:B0-----:R-:W-:-:S12]  /*5ff0*/  FMUL R9, R32, R103 ;  /* 0x0000006720097220 */ /* 0x001fd80000400000 */
[----:B------:R-:W-:Y:S01]  /*6000*/  @P0 STG.E desc[UR14][R14.64+0x200], R85 ;  /* 0x000200550e000986 */ /* 0x000fe2000c10190e */
[----:B------:R-:W-:-:S04]  /*6010*/  ISETP.GT.AND P0, PT, R118, 0x9, PT ;  /* 0x000000097600780c */ /* 0x000fc80003f04270 */
[----:B------:R-:W-:-:S13]  /*6020*/  ISETP.GT.AND P0, PT, R107, 0x80, P0 ;  /* 0x000000806b00780c */ /* 0x000fda0000704270 */
[----:B------:R-:W-:Y:S01]  /*6030*/  @P0 STG.E desc[UR14][R18.64+0x200], R29 ;  /* 0x0002001d12000986 */ /* 0x000fe2000c10190e */
[----:B------:R-:W-:-:S04]  /*6040*/  ISETP.GT.AND P0, PT, R118, 0x8, PT ;  /* 0x000000087600780c */ /* 0x000fc80003f04270 */
[----:B------:R-:W-:-:S13]  /*6050*/  ISETP.GT.AND P0, PT, R107, 0x88, P0 ;  /* 0x000000886b00780c */ /* 0x000fda0000704270 */
[----:B------:R0:W-:Y:S01]  /*6060*/  @P0 STG.E desc[UR14][R14.64+0x220], R5 ;  /* 0x000220050e000986 */ /* 0x0001e2000c10190e */
[----:B------:R-:W-:-:S04]  /*6070*/  ISETP.GT.AND P0, PT, R118, 0x9, PT ;  /* 0x000000097600780c */ /* 0x000fc80003f04270 */
[----:B------:R-:W-:Y:S01]  /*6080*/  ISETP.GT.AND P0, PT, R107, 0x88, P0 ;  /* 0x000000886b00780c */ /* 0x000fe20000704270 */
[----:B0-----:R-:W-:-:S12]  /*6090*/  FMUL R5, R34, R103 ;  /* 0x0000006722057220 */ /* 0x001fd80000400000 */
[----:B------:R-:W-:Y:S01]  /*60a0*/  @P0 STG.E desc[UR14][R18.64+0x220], R31 ;  /* 0x0002201f12000986 */ /* 0x000fe2000c10190e */
[----:B------:R-:W-:-:S04]  /*60b0*/  ISETP.GT.AND P0, PT, R118, 0x10, PT ;  /* 0x000000107600780c */ /* 0x000fc80003f04270 */
[----:B------:R-:W-:-:S13]  /*60c0*/  ISETP.GT.AND P0, PT, R107, 0x80, P0 ;  /* 0x000000806b00780c */ /* 0x000fda0000704270 */
[----:B------:R-:W-:Y:S02]  /*60d0*/  @P0 IMAD.MOV.U32 R6, RZ, RZ, R60 ;  /* 0x000000ffff060224 */ /* 0x000fe400078e003c */
[----:B------:R-:W-:-:S05]  /*60e0*/  @P0 IMAD.MOV.U32 R7, RZ, RZ, R61 ;  /* 0x000000ffff070224 */ /* 0x000fca00078e003d */
[----:B------:R0:W-:Y:S01]  /*60f0*/  @P0 STG.E desc[UR14][R6.64+0x200], R9 ;  /* 0x0002000906000986 */ /* 0x0001e2000c10190e */
[----:B------:R-:W-:-:S04]  /*6100*/  ISETP.GT.AND P0, PT, R118, 0x11, PT ;  /* 0x000000117600780c */ /* 0x000fc80003f04270 */
[----:B------:R-:W-:Y:S01]  /*6110*/  ISETP.GT.AND P0, PT, R107, 0x80, P0 ;  /* 0x000000806b00780c */ /* 0x000fe20000704270 */
[----:B0-----:R-:W-:-:S12]  /*6120*/  FMUL R9, R36, R103 ;  /* 0x0000006724097220 */ /* 0x001fd80000400000 */
[----:B------:R-:W-:Y:S02]  /*6130*/  @P0 IMAD.MOV.U32 R6, RZ, RZ, R88 ;  /* 0x000000ffff060224 */ /* 0x000fe400078e0058 */
[----:B------:R-:W-:-:S05]  /*6140*/  @P0 IMAD.MOV.U32 R7, RZ, RZ, R89 ;  /* 0x000000ffff070224 */ /* 0x000fca00078e0059 */
        /* <DEDUP_REMOVED lines=37> */
[C---:B------:R-:W-:Y:S02]  /*63a0*/  ISETP.GT.AND P0, PT, R107.reuse, 0x80, P1 ;  /* 0x000000806b00780c */ /* 0x040fe40000f04270 */
[----:B------:R-:W-:-:S11]  /*63b0*/  ISETP.GT.AND P1, PT, R107, 0x88, P1 ;  /* 0x000000886b00780c */ /* 0x000fd60000f24270 */
[----:B------:R0:W-:Y:S01]  /*63c0*/  @P0 STG.E desc[UR14][R68.64+0x200], R7 ;  /* 0x0002000744000986 */ /* 0x0001e2000c10190e */
[C---:B------:R-:W-:Y:S02]  /*63d0*/  ISETP.GT.AND P0, PT, R107.reuse, 0x80, P2 ;  /* 0x000000806b00780c */ /* 0x040fe40001704270 */
[----:B------:R-:W-:Y:S01]  /*63e0*/  ISETP.GT.AND P2, PT, R107, 0x88, P2 ;  /* 0x000000886b00780c */ /* 0x000fe20001744270 */
[----:B0-----:R-:W-:-:S10]  /*63f0*/  FMUL R7, R48, R103 ;  /* 0x0000006730077220 */ /* 0x001fd40000400000 */
[----:B------:R-:W-:Y:S01]  /*6400*/  @P0 STG.E desc[UR14][R58.64+0x200], R45 ;  /* 0x0002002d3a000986 */ /* 0x000fe2000c10190e */
[C---:B------:R-:W-:Y:S02]  /*6410*/  ISETP.GT.AND P0, PT, R107.reuse, 0x80, P3 ;  /* 0x000000806b00780c */ /* 0x040fe40001f04270 */
[C---:B------:R-:W-:Y:S01]  /*6420*/  ISETP.GT.AND P3, PT, R107.reuse, 0x88, P3 ;  /* 0x000000886b00780c */ /* 0x040fe20001f64270 */
[----:B------:R0:W-:Y:S01]  /*6430*/  @P1 STG.E desc[UR14][R70.64+0x220], R5 ;  /* 0x0002200546001986 */ /* 0x0001e2000c10190e */
[C---:B------:R-:W-:Y:S02]  /*6440*/  ISETP.GT.AND P1, PT, R107.reuse, 0x80, P4 ;  /* 0x000000806b00780c */ /* 0x040fe40002724270 */
[C---:B------:R-:W-:Y:S01]  /*6450*/  ISETP.GT.AND P4, PT, R107.reuse, 0x88, P4 ;  /* 0x000000886b00780c */ /* 0x040fe20002784270 */
[----:B------:R-:W-:Y:S06]  /*6460*/  @P2 STG.E desc[UR14][R20.64+0x220], R47 ;  /* 0x0002202f14002986 */ /* 0x000fec000c10190e */
[----:B------:R1:W-:Y:S01]  /*6470*/  @P0 STG.E desc[UR14][R74.64+0x200], R7 ;  /* 0x000200074a000986 */ /* 0x0003e2000c10190e */
[C---:B------:R-:W-:Y:S01]  /*6480*/  ISETP.GT.AND P0, PT, R107.reuse, 0x80, P6 ;  /* 0x000000806b00780c */ /* 0x040fe20003704270 */
[----:B0-----:R-:W-:Y:S01]  /*6490*/  FMUL R5, R50, R103 ;  /* 0x0000006732057220 */ /* 0x001fe20000400000 */
[C---:B------:R-:W-:Y:S01]  /*64a0*/  ISETP.GT.AND P6, PT, R107.reuse, 0x88, P6 ;  /* 0x000000886b00780c */ /* 0x040fe200037c4270 */
[----:B------:R0:W-:Y:S01]  /*64b0*/  @P1 STG.E desc[UR14][R62.64+0x200], R49 ;  /* 0x000200313e001986 */ /* 0x0001e2000c10190e */
[----:B------:R-:W-:-:S02]  /*64c0*/  ISETP.GT.AND P1, PT, R107, 0x80, P5 ;  /* 0x000000806b00780c */ /* 0x000fc40002f24270 */
[----:B------:R-:W-:Y:S01]  /*64d0*/  ISETP.GT.AND P5, PT, R107, 0x88, P5 ;  /* 0x000000886b00780c */ /* 0x000fe20002fa4270 */
[----:B------:R0:W-:Y:S01]  /*64e0*/  @P3 STG.E desc[UR14][R76.64+0x220], R5 ;  /* 0x000220054c003986 */ /* 0x0001e2000c10190e */
[----:B-1----:R-:W-:-:S03]  /*64f0*/  FMUL R7, R52, R103 ;  /* 0x0000006734077220 */ /* 0x002fc60000400000 */
[----:B------:R0:W-:Y:S06]  /*6500*/  @P4 STG.E desc[UR14][R56.64+0x220], R51 ;  /* 0x0002203338004986 */ /* 0x0001ec000c10190e */
[----:B------:R0:W-:Y:S04]  /*6510*/  @P1 STG.E desc[UR14][R72.64+0x200], R7 ;  /* 0x0002000748001986 */ /* 0x0001e8000c10190e */
[----:B------:R0:W-:Y:S04]  /*6520*/  @P0 STG.E desc[UR14][R64.64+0x200], R53 ;  /* 0x0002003540000986 */ /* 0x0001e8000c10190e */
[----:B------:R0:W-:Y:S04]  /*6530*/  @P5 STG.E desc[UR14][R80.64+0x220], R9 ;  /* 0x0002200950005986 */ /* 0x0001e8000c10190e */
[----:B------:R0:W-:Y:S02]  /*6540*/  @P6 STG.E desc[UR14][R78.64+0x220], R55 ;  /* 0x000220374e006986 */ /* 0x0001e4000c10190e */
.L_x_146:
[----:B------:R-:W-:Y:S05]  /*6550*/  BSYNC B0 ;  /* 0x0000000000007941 */ /* 0x000fea0003800000 */
.L_x_22:
[----:B------:R-:W-:Y:S01]  /*6560*/  IADD3 R2, P0, R2, UR30, RZ ;  /* 0x0000001e02027c10 */ /* 0x000fe2000ff1e0ff */
[----:B------:R-:W-:Y:S01]  /*6570*/  ULDC.64 UR8, c[0x0][0x750] ;  /* 0x0001d40000087ab9 */ /* 0x000fe20000000a00 */
[----:B------:R-:W-:Y:S01]  /*6580*/  PRMT R6, RZ, 0x7610, R6 ;  /* 0x00007610ff067816 */ /* 0x000fe20000000006 */
[----:B------:R-:W-:Y:S01]  /*6590*/  IMAD.MOV.U32 R10, RZ, RZ, -0x1 ;  /* 0xffffffffff0a7424 */ /* 0x000fe200078e00ff */
[----:B------:R-:W-:Y:S01]  /*65a0*/  IADD3.X R3, R3, UR4, RZ, P0, !PT ;  /* 0x0000000403037c10 */ /* 0x000fe200087fe4ff */
[----:B0-----:R-:W-:Y:S01]  /*65b0*/  IMAD.MOV.U32 R5, RZ, RZ, -0x1 ;  /* 0xffffffffff057424 */ /* 0x001fe200078e00ff */
[----:B------:R-:W-:-:S04]  /*65c0*/  ISETP.GE.U32.AND P0, PT, R2, UR8, PT ;  /* 0x0000000802007c0c */ /* 0x000fc8000bf06070 */
[----:B------:R-:W-:-:S13]  /*65d0*/  ISETP.GE.U32.AND.EX P0, PT, R3, UR9, PT, P0 ;  /* 0x0000000903007c0c */ /* 0x000fda000bf06100 */
[----:B------:R-:W-:Y:S05]  /*65e0*/  @P0 BRA `(.L_x_147) ;  /* 0x0000000400500947 */ /* 0x000fea0003800000 */
[----:B-1----:R-:W0:Y:S01]  /*65f0*/  LDC.64 R12, c[0x0][0x728] ;  /* 0x0001ca00ff0c7b82 */ /* 0x002e220000000a00 */
[----:B--2---:R-:W1:Y:S01]  /*6600*/  S2R R17, SR_CTAID.X ;  /* 0x0000000000117919 */ /* 0x004e620000002500 */
[----:B------:R-:W-:Y:S02]  /*6610*/  IMAD.MOV.U32 R10, RZ, RZ, R2 ;  /* 0x000000ffff0a7224 */ /* 0x000fe400078e0002 */
[----:B------:R-:W-:Y:S01]  /*6620*/  IMAD.MOV.U32 R11, RZ, RZ, R3 ;  /* 0x000000ffff0b7224 */ /* 0x000fe200078e0003 */
[----:B------:R-:W2:Y:S03]  /*6630*/  S2R R20, SR_CTAID.Y ;  /* 0x0000000000147919 */ /* 0x000ea60000002600 */
[----:B------:R-:W1:Y:S08]  /*6640*/  LDC R16, c[0x0][0x730] ;  /* 0x0001cc00ff107b82 */ /* 0x000e700000000800 */
[----:B------:R-:W1:Y:S01]  /*6650*/  LDC.64 R18, c[0x0][0x720] ;  /* 0x0001c800ff127b82 */ /* 0x000e620000000a00 */
        /* <DEDUP_REMOVED lines=13> */
.L_x_148:
[-CC-:B------:R-:W-:Y:S01]  /*6730*/  SHF.R.U64 R14, R10, R16.reuse, R11.reuse ;  /* 0x000000100a0e7219 */ /* 0x180fe2000000120b */
[----:B------:R-:W0:Y:S01]  /*6740*/  LDC.64 R22, c[0x0][0x740] ;  /* 0x0001d000ff167b82 */ /* 0x000e220000000a00 */
[----:B------:R-:W-:Y:S01]  /*6750*/  SHF.R.U32.HI R5, RZ, R16, R11 ;  /* 0x00000010ff057219 */ /* 0x000fe2000001160b */
[----:B------:R-:W-:Y:S01]  /*6760*/  ULDC UR7, c[0x0][0x150] ;  /* 0x0000540000077ab9 */ /* 0x000fe20000000800 */
[----:B------:R-:W-:Y:S02]  /*6770*/  IADD3 R9, P0, RZ, -R14, RZ ;  /* 0x8000000eff097210 */ /* 0x000fe40007f1e0ff */
[----:B------:R-:W-:-:S03]  /*6780*/  I2FP.F32.U32 R11, R17 ;  /* 0x00000011000b7245 */ /* 0x000fc60000201000 */
[----:B------:R-:W1:Y:S01]  /*6790*/  LDC R10, c[0x0][0x718] ;  /* 0x0001c600ff0a7b82 */ /* 0x000e620000000800 */
[----:B------:R-:W-:Y:S02]  /*67a0*/  IMAD.X R5, RZ, RZ, ~R5, P0 ;  /* 0x000000ffff057224 */ /* 0x000fe400000e0e05 */
[----:B------:R-:W-:Y:S01]  /*67b0*/  FMUL R11, R11, UR7 ;  /* 0x000000070b0b7c20 */ /* 0x000fe20008400000 */
[----:B------:R-:W-:Y:S01]  /*67c0*/  IMAD.WIDE.U32 R6, R9, R18, R2 ;  /* 0x0000001209067225 */ /* 0x000fe200078e0002 */
[----:B------:R-:W-:-:S03]  /*67d0*/  ULDC UR7, c[0x0][0x154] ;  /* 0x0000550000077ab9 */ /* 0x000fc60000000800 */
[----:B------:R-:W-:Y:S01]  /*67e0*/  IMAD R8, R5, R18, RZ ;  /* 0x0000001205087224 */ /* 0x000fe200078e02ff */
[----:B------:R-:W2:Y:S01]  /*67f0*/  LDC R16, c[0x0][0x708] ;  /* 0x0001c200ff107b82 */ /* 0x000ea20000000800 */
[----:B------:R-:W3:Y:S02]  /*6800*/  F2I.U32.TRUNC.NTZ R11, R11 ;  /* 0x0000000b000b7305 */ /* 0x000ee4000020f000 */
[----:B------:R-:W-:-:S04]  /*6810*/  IMAD R5, R9, R19, R8 ;  /* 0x0000001309057224 */ /* 0x000fc800078e0208 */
[----:B------:R-:W-:Y:S01]  /*6820*/  IMAD.IADD R5, R7, 0x1, R5 ;  /* 0x0000000107057824 */ /* 0x000fe200078e0205 */
[----:B------:R-:W4:Y:S01]  /*6830*/  LDC R13, c[0x0][0x758] ;  /* 0x0001d600ff0d7b82 */ /* 0x000f220000000800 */
[----:B------:R-:W-:Y:S02]  /*6840*/  I2FP.F32.U32 R7, R20 ;  /* 0x0000001400077245 */ /* 0x000fe40000201000 */
[----:B0-----:R-:W-:-:S03]  /*6850*/  ISETP.NE.U32.AND P0, PT, R22, RZ, PT ;  /* 0x000000ff1600720c */ /* 0x001fc60003f05070 */
[----:B------:R-:W-:Y:S01]  /*6860*/  FMUL R9, R7, UR7 ;  /* 0x0000000707097c20 */ /* 0x000fe20008400000 */
[----:B------:R-:W-:Y:S01]  /*6870*/  ISETP.NE.AND.EX P0, PT, R23, RZ, PT, P0 ;  /* 0x000000ff1700720c */ /* 0x000fe20003f05300 */
[----:B------:R-:W0:Y:S01]  /*6880*/  LDC R8, c[0x0][0x144] ;  /* 0x00005100ff087b82 */ /* 0x000e220000000800 */
[-CC-:B-1----:R-:W-:Y:S01]  /*6890*/  SHF.R.U64 R12, R6, R10.reuse, R5.reuse ;  /* 0x0000000a060c7219 */ /* 0x182fe20000001205 */
[----:B------:R1:W0:Y:S01]  /*68a0*/  F2I.U32.TRUNC.NTZ R18, R9 ;  /* 0x0000000900127305 */ /* 0x000222000020f000 */
[----:B------:R-:W-:Y:S01]  /*68b0*/  SHF.R.U32.HI R5, RZ, R10, R5 ;  /* 0x0000000aff057219 */ /* 0x000fe20000011605 */
[----:B---3--:R-:W-:-:S04]  /*68c0*/  IMAD.MOV R11, RZ, RZ, -R11 ;  /* 0x000000ffff0b7224 */ /* 0x008fc800078e0a0b */
[----:B------:R-:W3:Y:S01]  /*68d0*/  LDC R19, c[0x0][0x148] ;  /* 0x00005200ff137b82 */ /* 0x000ee20000000800 */
[-CC-:B--2---:R-:W-:Y:S02]  /*68e0*/  SHF.R.U64 R15, R12, R16.reuse, R5.reuse ;  /* 0x000000100c0f7219 */ /* 0x184fe40000001205 */
[----:B------:R-:W-:-:S05]  /*68f0*/  SHF.R.U32.HI R6, RZ, R16, R5 ;  /* 0x00000010ff067219 */ /* 0x000fca0000011605 */
[----:B------:R-:W2:Y:S01]  /*6900*/  LDC R21, c[0x0][0x700] ;  /* 0x0001c000ff157b82 */ /* 0x000ea20000000800 */
[-CC-:B----4-:R-:W-:Y:S02]  /*6910*/  SHF.R.U64 R16, R15, R13.reuse, R6.reuse ;  /* 0x0000000d0f107219 */ /* 0x190fe40000001206 */
[----:B------:R-:W-:-:S03]  /*6920*/  SHF.R.U32.HI R7, RZ, R13, R6 ;  /* 0x0000000dff077219 */ /* 0x000fc60000011606 */
[----:B------:R-:W-:Y:S02]  /*6930*/  IMAD.MOV.U32 R6, RZ, RZ, R16 ;  /* 0x000000ffff067224 */ /* 0x000fe400078e0010 */
[----:B------:R-:W4:Y:S01]  /*6940*/  LDC R24, c[0x0][0x748] ;  /* 0x0001d200ff187b82 */ /* 0x000f220000000800 */
[----:B0-----:R-:W-:-:S07]  /*6950*/  IMAD R17, R8, R11, R17 ;  /* 0x0000000b08117224 */ /* 0x001fce00078e0211 */
[----:B------:R-:W0:Y:S08]  /*6960*/  LDC R25, c[0x0][0x738] ;  /* 0x0001ce00ff197b82 */ /* 0x000e300000000800 */
[----:B------:R-:W0:Y:S01]  /*6970*/  LDC R26, c[0x0][0x710] ;  /* 0x0001c400ff1a7b82 */ /* 0x000e220000000800 */
[----:B-1-3--:R-:W-:Y:S05]  /*6980*/  @!P0 BRA `(.L_x_149) ;  /* 0x0000000000288947 */ /* 0x00afea0003800000 */
[----:B------:R-:W1:Y:S02]  /*6990*/  LDC R5, c[0x0][0x74c] ;  /* 0x0001d300ff057b82 */ /* 0x000e640000000800 */
[----:B-1----:R-:W-:-:S05]  /*69a0*/  IADD3 R5, P0, R16, R5, RZ ;  /* 0x0000000510057210 */ /* 0x002fca0007f1e0ff */
        /* <DEDUP_REMOVED lines=8> */
.L_x_149:
[----:B------:R-:W-:Y:S01]  /*6a30*/  ISETP.NE.AND P0, PT, R0, 0x1, PT ;  /* 0x000000010000780c */ /* 0x000fe20003f05270 */
[----:B--2---:R-:W-:Y:S01]  /*6a40*/  VIADD R9, R21, 0xffffffff ;  /* 0xffffffff15097836 */ /* 0x004fe20000000000 */
[----:B----4-:R-:W-:Y:S01]  /*6a50*/  SHF.R.U64 R6, R6, R24, R7 ;  /* 0x0000001806067219 */ /* 0x010fe20000001207 */
[----:B------:R-:W-:Y:S01]  /*6a60*/  IMAD.MOV R18, RZ, RZ, -R18 ;  /* 0x000000ffff127224 */ /* 0x000fe200078e0a12 */
[----:B------:R-:W-:Y:S02]  /*6a70*/  LOP3.LUT R5, R15, R112, RZ, 0xc0, !PT ;  /* 0x000000700f057212 */ /* 0x000fe400078ec0ff */
[----:B------:R-:W-:Y:S01]  /*6a80*/  LOP3.LUT R12, R12, R9, RZ, 0xc0, !PT ;  /* 0x000000090c0c7212 */ /* 0x000fe200078ec0ff */
[----:B------:R-:W-:Y:S02]  /*6a90*/  IMAD.MOV R7, RZ, RZ, -R6 ;  /* 0x000000ffff077224 */ /* 0x000fe400078e0a06 */
[----:B------:R-:W-:Y:S02]  /*6aa0*/  IMAD R108, R104, R6, R5 ;  /* 0x00000006686c7224 */ /* 0x000fe400078e0205 */
[----:B0-----:R-:W-:-:S02]  /*6ab0*/  IMAD R5, R7, R25, R16 ;  /* 0x0000001907057224 */ /* 0x001fc400078e0210 */
[----:B------:R-:W-:Y:S02]  /*6ac0*/  @P0 IMAD R17, R19, R18, R20 ;  /* 0x0000001213110224 */ /* 0x000fe400078e0214 */
[----:B------:R-:W-:Y:S02]  /*6ad0*/  IMAD R5, R5, R21, R12 ;  /* 0x0000001505057224 */ /* 0x000fe400078e020c */
[----:B------:R-:W-:Y:S02]  /*6ae0*/  IMAD R108, R108, R26, R17 ;  /* 0x0000001a6c6c7224 */ /* 0x000fe400078e0211 */
[----:B------:R-:W-:-:S03]  /*6af0*/  IMAD.MOV.U32 R6, RZ, RZ, 0x1 ;  /* 0x00000001ff067424 */ /* 0x000fc600078e00ff */
[----:B------:R-:W-:Y:S02]  /*6b00*/  SEL R10, R5, R108, !P0 ;  /* 0x0000006c050a7207 */ /* 0x000fe40004000000 */
[----:B------:R-:W-:Y:S01]  /*6b10*/  SEL R108, R108, R5, !P0 ;  /* 0x000000056c6c7207 */ /* 0x000fe20004000000 */
[----:B------:R-:W-:-:S07]  /*6b20*/  IMAD.MOV.U32 R5, RZ, RZ, R14 ;  /* 0x000000ffff057224 */ /* 0x000fce00078e000e */
.L_x_147:
[----:B------:R-:W-:-:S13]  /*6b30*/  LOP3.LUT P0, RZ, R6, 0xff, RZ, 0xc0, !PT ;  /* 0x000000ff06ff7812 */ /* 0x000fda000780c0ff */
[----:B------:R-:W-:Y:S05]  /*6b40*/  @P0 BRA `(.L_x_150) ;  /* 0xffffffa400dc0947 */ /* 0x000fea000383ffff */
[----:B------:R-:W-:Y:S05]  /*6b50*/  EXIT ;  /* 0x000000000000794d */ /* 0x000fea0003800000 */
.L_x_4:
        /* <DEDUP_REMOVED lines=26> */
.L_x_152:
[-CC-:B------:R-:W-:Y:S01]  /*6d00*/  SHF.R.U64 R16, R16, R10.reuse, R17.reuse ;  /* 0x0000000a10107219 */ /* 0x180fe20000001211 */
[----:B------:R-:W0:Y:S01]  /*6d10*/  LDC R14, c[0x0][0x718] ;  /* 0x0001c600ff0e7b82 */ /* 0x000e220000000800 */
[----:B------:R-:W-:Y:S01]  /*6d20*/  SHF.R.U32.HI R9, RZ, R10, R17 ;  /* 0x0000000aff097219 */ /* 0x000fe20000011611 */
[----:B------:R-:W-:Y:S01]  /*6d30*/  ULDC UR5, c[0x0][0x150] ;  /* 0x0000540000057ab9 */ /* 0x000fe20000000800 */
[----:B------:R-:W-:Y:S02]  /*6d40*/  I2FP.F32.U32 R10, R8 ;  /* 0x00000008000a7245 */ /* 0x000fe40000201000 */
[----:B------:R-:W-:-:S03]  /*6d50*/  IADD3 R15, P0, RZ, -R16, RZ ;  /* 0x80000010ff0f7210 */ /* 0x000fc60007f1e0ff */
[----:B------:R-:W1:Y:S01]  /*6d60*/  LDC.64 R26, c[0x0][0x740] ;  /* 0x0001d000ff1a7b82 */ /* 0x000e620000000a00 */
[----:B------:R-:W-:Y:S01]  /*6d70*/  FMUL R17, R10, UR5 ;  /* 0x000000050a117c20 */ /* 0x000fe20008400000 */
[----:B------:R-:W-:Y:S01]  /*6d80*/  IMAD.X R9, RZ, RZ, ~R9, P0 ;  /* 0x000000ffff097224 */ /* 0x000fe200000e0e09 */
[----:B------:R-:W-:Y:S01]  /*6d90*/  ULDC UR5, c[0x0][0x154] ;  /* 0x0000550000057ab9 */ /* 0x000fe20000000800 */
[----:B------:R-:W-:-:S03]  /*6da0*/  IMAD.WIDE.U32 R12, R15, R22, R2 ;  /* 0x000000160f0c7225 */ /* 0x000fc600078e0002 */
[----:B------:R-:W2:Y:S01]  /*6db0*/  F2I.U32.TRUNC.NTZ R17, R17 ;  /* 0x0000001100117305 */ /* 0x000ea2000020f000 */
[----:B------:R-:W3:Y:S01]  /*6dc0*/  LDC R19, c[0x0][0x144] ;  /* 0x00005100ff137b82 */ /* 0x000ee20000000800 */
[----:B------:R-:W-:-:S04]  /*6dd0*/  IMAD R10, R9, R22, RZ ;  /* 0x00000016090a7224 */ /* 0x000fc800078e02ff */
[----:B------:R-:W-:-:S03]  /*6de0*/  IMAD R9, R15, R23, R10 ;  /* 0x000000170f097224 */ /* 0x000fc600078e020a */
[----:B------:R-:W4:Y:S01]  /*6df0*/  LDC R18, c[0x0][0x708] ;  /* 0x0001c200ff127b82 */ /* 0x000f220000000800 */
[----:B------:R-:W-:Y:S01]  /*6e00*/  IMAD.IADD R9, R13, 0x1, R9 ;  /* 0x000000010d097824 */ /* 0x000fe200078e0209 */
[----:B------:R-:W-:-:S04]  /*6e10*/  I2FP.F32.U32 R13, R11 ;  /* 0x0000000b000d7245 */ /* 0x000fc80000201000 */
[-C--:B0-----:R-:W-:Y:S01]  /*6e20*/  SHF.R.U64 R10, R12, R14.reuse, R9 ;  /* 0x0000000e0c0a7219 */ /* 0x081fe20000001209 */
[----:B--2---:R-:W-:Y:S01]  /*6e30*/  IMAD.MOV R12, RZ, RZ, -R17 ;  /* 0x000000ffff0c7224 */ /* 0x004fe200078e0a11 */
[----:B------:R-:W0:Y:S01]  /*6e40*/  LDC R15, c[0x0][0x758] ;  /* 0x0001d600ff0f7b82 */ /* 0x000e220000000800 */
[----:B-1----:R-:W-:Y:S01]  /*6e50*/  ISETP.NE.U32.AND P0, PT, R26, RZ, PT ;  /* 0x000000ff1a00720c */ /* 0x002fe20003f05070 */
[----:B------:R-:W-:Y:S01]  /*6e60*/  FMUL R13, R13, UR5 ;  /* 0x000000050d0d7c20 */ /* 0x000fe20008400000 */
[----:B------:R-:W-:Y:S01]  /*6e70*/  SHF.R.U32.HI R9, RZ, R14, R9 ;  /* 0x0000000eff097219 */ /* 0x000fe20000011609 */
[----:B------:R-:W-:Y:S01]  /*6e80*/  IMAD.MOV.U32 R14, RZ, RZ, -0x1 ;  /* 0xffffffffff0e7424 */ /* 0x000fe200078e00ff */
[----:B------:R-:W-:-:S03]  /*6e90*/  ISETP.NE.AND.EX P0, PT, R27, RZ, PT, P0 ;  /* 0x000000ff1b00720c */ /* 0x000fc60003f05300 */
[----:B------:R-:W1:Y:S01]  /*6ea0*/  LDC R20, c[0x0][0x148] ;  /* 0x00005200ff147b82 */ /* 0x000e620000000800 */
[----:B---3--:R-:W-:Y:S02]  /*6eb0*/  IMAD R24, R19, R12, R8 ;  /* 0x0000000c13187224 */ /* 0x008fe400078e0208 */
[----:B------:R-:W-:-:S05]  /*6ec0*/  IMAD.MOV.U32 R12, RZ, RZ, 0x1 ;  /* 0x00000001ff0c7424 */ /* 0x000fca00078e00ff */
[----:B------:R-:W2:Y:S01]  /*6ed0*/  LDC R22, c[0x0][0x700] ;  /* 0x0001c000ff167b82 */ /* 0x000ea20000000800 */
[-CC-:B----4-:R-:W-:Y:S02]  /*6ee0*/  SHF.R.U64 R19, R10, R18.reuse, R9.reuse ;  /* 0x000000120a137219 */ /* 0x190fe40000001209 */
[----:B------:R-:W-:Y:S02]  /*6ef0*/  SHF.R.U32.HI R8, RZ, R18, R9 ;  /* 0x00000012ff087219 */ /* 0x000fe40000011609 */
[----:B------:R3:W4:Y:S03]  /*6f00*/  F2I.U32.TRUNC.NTZ R18, R13 ;  /* 0x0000000d00127305 */ /* 0x000726000020f000 */
[----:B------:R-:W1:Y:S01]  /*6f10*/  LDC R23, c[0x0][0x748] ;  /* 0x0001d200ff177b82 */ /* 0x000e620000000800 */
[-C--:B0-----:R-:W-:Y:S02]  /*6f20*/  SHF.R.U64 R21, R19, R15.reuse, R8 ;  /* 0x0000000f13157219 */ /* 0x081fe40000001208 */
[----:B------:R-:W-:-:S02]  /*6f30*/  SHF.L.U32 R14, R14, R15, RZ ;  /* 0x0000000f0e0e7219 */ /* 0x000fc400000006ff */
[-C--:B------:R-:W-:Y:S01]  /*6f40*/  SHF.R.U32.HI R9, RZ, R15.reuse, R8 ;  /* 0x0000000fff097219 */ /* 0x080fe20000011608 */
[----:B------:R-:W-:Y:S01]  /*6f50*/  IMAD.MOV.U32 R8, RZ, RZ, R21 ;  /* 0x000000ffff087224 */ /* 0x000fe200078e0015 */
[----:B------:R-:W-:Y:S01]  /*6f60*/  SHF.L.U32 R28, R12, R15, RZ ;  /* 0x0000000f0c1c7219 */ /* 0x000fe200000006ff */
[----:B------:R-:W0:Y:S01]  /*6f70*/  LDC R25, c[0x0][0x738] ;  /* 0x0001ce00ff197b82 */ /* 0x000e220000000800 */
[----:B------:R-:W-:-:S07]  /*6f80*/  LOP3.LUT R30, RZ, R14, RZ, 0x33, !PT ;  /* 0x0000000eff1e7212 */ /* 0x000fce00078e33ff */
[----:B------:R-:W0:Y:S01]  /*6f90*/  LDC R29, c[0x0][0x710] ;  /* 0x0001c400ff1d7b82 */ /* 0x000e220000000800 */
        /* <DEDUP_REMOVED lines=11> */
.L_x_153:
[----:B------:R-:W-:Y:S01]  /*7050*/  ISETP.NE.AND P0, PT, R0, 0x1, PT ;  /* 0x000000010000780c */ /* 0x000fe20003f05270 */
[----:B--2---:R-:W-:Y:S01]  /*7060*/  VIADD R15, R22, 0xffffffff ;  /* 0xffffffff160f7836 */ /* 0x004fe20000000000 */
[----:B-1----:R-:W-:Y:S01]  /*7070*/  SHF.R.U64 R9, R8, R23, R9 ;  /* 0x0000001708097219 */ /* 0x002fe20000001209 */
[----:B------:R-:W-:Y:S01]  /*7080*/  IMAD.MOV R18, RZ, RZ, -R18 ;  /* 0x000000ffff127224 */ /* 0x000fe200078e0a12 */
[----:B------:R-:W-:-:S03]  /*7090*/  LOP3.LUT R8, R19, R30, RZ, 0xc0, !PT ;  /* 0x0000001e13087212 */ /* 0x000fc600078ec0ff */
[----:B------:R-:W-:Y:S02]  /*70a0*/  IMAD.MOV R12, RZ, RZ, -R9 ;  /* 0x000000ffff0c7224 */ /* 0x000fe400078e0a09 */
[----:B------:R-:W-:Y:S01]  /*70b0*/  IMAD R13, R28, R9, R8 ;  /* 0x000000091c0d7224 */ /* 0x000fe200078e0208 */
[----:B------:R-:W-:Y:S01]  /*70c0*/  LOP3.LUT R9, R10, R15, RZ, 0xc0, !PT ;  /* 0x0000000f0a097212 */ /* 0x000fe200078ec0ff */
[----:B0-----:R-:W-:Y:S02]  /*70d0*/  IMAD R8, R12, R25, R21 ;  /* 0x000000190c087224 */ /* 0x001fe400078e0215 */
[----:B------:R-:W-:Y:S02]  /*70e0*/  @P0 IMAD R24, R20, R18, R11 ;  /* 0x0000001214180224 */ /* 0x000fe400078e020b */
[----:B------:R-:W-:Y:S02]  /*70f0*/  IMAD R8, R8, R22, R9 ;  /* 0x0000001608087224 */ /* 0x000fe400078e0209 */
[----:B------:R-:W-:-:S02]  /*7100*/  IMAD R13, R13, R29, R24 ;  /* 0x0000001d0d0d7224 */ /* 0x000fc400078e0218 */
[----:B------:R-:W-:Y:S02]  /*7110*/  IMAD.MOV.U32 R12, RZ, RZ, 0x1 ;  /* 0x00000001ff0c7424 */ /* 0x000fe400078e00ff */
[----:B------:R-:W-:Y:S01]  /*7120*/  IMAD.MOV.U32 R10, RZ, RZ, R16 ;  /* 0x000000ffff0a7224 */ /* 0x000fe200078e0010 */
[----:B------:R-:W-:Y:S02]  /*7130*/  SEL R17, R8, R13, !P0 ;  /* 0x0000000d08117207 */ /* 0x000fe40004000000 */
[----:B------:R-:W-:-:S07]  /*7140*/  SEL R13, R13, R8, !P0 ;  /* 0x000000080d0d7207 */ /* 0x000fce0004000000 */
.L_x_151:
[----:B------:R-:W-:-:S08]  /*7150*/  NOP ;  /* 0x0000000000007918 */ /* 0x000fd00000000000 */
[----:B------:R-:W0:-:S00]  /*7160*/  USETMAXREG.DEALLOC.CTAPOOL 0x28 ;  /* 0x00000028000079c8 */ /* 0x000e0000080e0500 */
[----:B0-----:R-:W-:-:S13]  /*7170*/  ISETP.NE.AND P0, PT, R5, RZ, PT ;  /* 0x000000ff0500720c */ /* 0x001fda0003f05270 */
[----:B------:R-:W-:Y:S05]  /*7180*/  @P0 EXIT ;  /* 0x000000000000094d */ /* 0x000fea0003800000 */
[----:B------:R-:W-:Y:S01]  /*7190*/  LOP3.LUT P0, RZ, R12, 0xff, RZ, 0xc0, !PT ;  /* 0x000000ff0cff7812 */ /* 0x000fe2000780c0ff */
[----:B------:R-:W-:Y:S02]  /*71a0*/  IMAD.MOV.U32 R12, RZ, RZ, 0x1 ;  /* 0x00000001ff0c7424 */ /* 0x000fe400078e00ff */
[----:B------:R-:W-:-:S10]  /*71b0*/  IMAD.MOV.U32 R5, RZ, RZ, RZ ;  /* 0x000000ffff057224 */ /* 0x000fd400078e00ff */
[----:B------:R-:W-:Y:S05]  /*71c0*/  @!P0 BRA `(.L_x_154) ;  /* 0x0000000c004c8947 */ /* 0x000fea0003800000 */
[----:B------:R-:W0:Y:S01]  /*71d0*/  LDC R5, c[0x0][0x28c] ;  /* 0x0000a300ff057b82 */ /* 0x000e220000000800 */
[----:B------:R-:W-:Y:S01]  /*71e0*/  LOP3.LUT P0, RZ, R6, 0x1f, RZ, 0xc0, !PT ;  /* 0x0000001f06ff7812 */ /* 0x000fe2000780c0ff */
[----:B------:R-:W-:Y:S01]  /*71f0*/  ULDC UR6, c[0x0][0x758] ;  /* 0x0001d60000067ab9 */ /* 0x000fe20000000800 */
[----:B------:R-:W-:Y:S01]  /*7200*/  UMOV UR7, 0xffffffff ;  /* 0xffffffff00077882 */ /* 0x000fe20000000000 */
[----:B------:R-:W-:Y:S01]  /*7210*/  BSSY B0, `(.L_x_154) ;  /* 0x00000ce000007945 */ /* 0x000fe20003800000 */
[----:B------:R-:W-:Y:S01]  /*7220*/  USHF.L.U32 UR7, UR7, UR6, URZ ;  /* 0x0000000607077299 */ /* 0x000fe2000800063f */
[C---:B------:R-:W-:Y:S01]  /*7230*/  ISETP.NE.AND P3, PT, R7.reuse, RZ, PT ;  /* 0x000000ff0700720c */ /* 0x040fe20003f65270 */
[----:B------:R-:W-:Y:S01]  /*7240*/  IMAD.MOV.U32 R15, RZ, RZ, 0x1 ;  /* 0x00000001ff0f7424 */ /* 0x000fe200078e00ff */
[----:B------:R-:W-:Y:S01]  /*7250*/  ISETP.NE.OR P0, PT, R7, RZ, !P0 ;  /* 0x000000ff0700720c */ /* 0x000fe20004705670 */
[----:B------:R-:W-:Y:S01]  /*7260*/  IMAD.MOV.U32 R12, RZ, RZ, 0x1 ;  /* 0x00000001ff0c7424 */ /* 0x000fe200078e00ff */
[----:B------:R-:W-:Y:S01]  /*7270*/  LOP3.LUT R18, R4, 0x2, RZ, 0xfc, !PT ;  /* 0x0000000204127812 */ /* 0x000fe200078efcff */
[----:B------:R-:W-:Y:S01]  /*7280*/  ULDC UR5, c[0x0][0x700] ;  /* 0x0001c00000057ab9 */ /* 0x000fe20000000800 */
[----:B------:R-:W-:Y:S01]  /*7290*/  UMOV UR8, 0x1 ;  /* 0x0000000100087882 */ /* 0x000fe20000000000 */
[----:B------:R-:W-:-:S02]  /*72a0*/  UIADD3 UR5, UR5, -0x1, URZ ;  /* 0xffffffff05057890 */ /* 0x000fc4000fffe03f */
[----:B------:R-:W-:Y:S02]  /*72b0*/  USHF.L.U32 UR21, UR8, UR6, URZ ;  /* 0x0000000608157299 */ /* 0x000fe4000800063f */
[----:B------:R-:W-:Y:S01]  /*72c0*/  ULOP3.LUT UR13, URZ, UR7, URZ, 0x33, !UPT ;  /* 0x000000073f0d7292 */ /* 0x000fe2000f8e333f */
[----:B------:R-:W-:Y:S01]  /*72d0*/  ULDC.64 UR32, c[0x0][0x198] ;  /* 0x0000660000207ab9 */ /* 0x000fe20000000a00 */
[----:B0-----:R-:W-:-:S05]  /*72e0*/  VIADD R5, R5, 0x3f ;  /* 0x0000003f05057836 */ /* 0x001fca0000000000 */
[----:B------:R-:W-:-:S04]  /*72f0*/  SHF.R.S32.HI R6, RZ, 0x1f, R5 ;  /* 0x0000001fff067819 */ /* 0x000fc80000011405 */
[----:B------:R-:W-:Y:S01]  /*7300*/  LEA.HI R6, R6, R5, RZ, 0x6 ;  /* 0x0000000506067211 */ /* 0x000fe200078f30ff */
[----:B------:R-:W-:-:S03]  /*7310*/  IMAD.MOV.U32 R5, RZ, RZ, RZ ;  /* 0x000000ffff057224 */ /* 0x000fc600078e00ff */
[----:B------:R-:W-:-:S05]  /*7320*/  SHF.R.S32.HI R16, RZ, 0x6, R6 ;  /* 0x00000006ff107819 */ /* 0x000fca0000011406 */
[----:B------:R-:W-:-:S07]  /*7330*/  VIADD R14, R16, 0x1 ;  /* 0x00000001100e7836 */ /* 0x000fce0000000000 */
.L_x_166:
[----:B------:R-:W-:-:S03]  /*7340*/  UMOV UR6, 0xffffffff ;  /* 0xffffffff00067882 */ /* 0x000fc60000000000 */
[----:B------:R-:W-:Y:S05]  /*7350*/  BRA.DIV UR6, `(.L_x_155) ;  /* 0x0000001206507947 */ /* 0x000fea000b800000 */
[----:B------:R-:W-:-:S13]  /*7360*/  ELECT P1, URZ, PT ;  /* 0x00000000003f782f */ /* 0x000fda0003820000 */
.L_x_181:
[----:B------:R-:W0:Y:S01]  /*7370*/  LDC R6, c[0x0][0x28c] ;  /* 0x0000a300ff067b82 */ /* 0x000e220000000800 */
[----:B------:R-:W-:Y:S01]  /*7380*/  BSSY B1, `(.L_x_156) ;  /* 0x0000044000017945 */ /* 0x000fe20003800000 */
[----:B0-----:R-:W-:-:S13]  /*7390*/  ISETP.LT.OR P1, PT, R6, 0x1, !P1 ;  /* 0x000000010600780c */ /* 0x001fda0004f21670 */
[----:B------:R-:W-:Y:S05]  /*73a0*/  @P1 BRA `(.L_x_157) ;  /* 0x0000000400041947 */ /* 0x000fea0003800000 */
[----:B------:R-:W-:Y:S01]  /*73b0*/  IMAD.SHL.U32 R13, R13, 0x100, RZ ;  /* 0x000001000d0d7824 */ /* 0x000fe200078e00ff */
[----:B------:R-:W-:Y:S01]  /*73c0*/  CS2R R22, SRZ ;  /* 0x0000000000167805 */ /* 0x000fe2000001ff00 */
[----:B------:R-:W-:Y:S02]  /*73d0*/  IMAD.SHL.U32 R17, R17, 0x40, RZ ;  /* 0x0000004011117824 */ /* 0x000fe400078e00ff */
[----:B------:R-:W-:Y:S02]  /*73e0*/  IMAD.MOV.U32 R21, RZ, RZ, RZ ;  /* 0x000000ffff157224 */ /* 0x000fe400078e00ff */
[----:B------:R-:W-:Y:S02]  /*73f0*/  IMAD.MOV.U32 R6, RZ, RZ, R14 ;  /* 0x000000ffff067224 */ /* 0x000fe400078e000e */
[----:B------:R-:W-:Y:S02]  /*7400*/  IMAD.MOV.U32 R7, RZ, RZ, R12 ;  /* 0x000000ffff077224 */ /* 0x000fe400078e000c */
[----:B------:R-:W-:-:S07]  /*7410*/  IMAD.MOV.U32 R8, RZ, RZ, R5 ;  /* 0x000000ffff087224 */ /* 0x000fce00078e0005 */
.L_x_161:
[----:B------:R-:W0:Y:S01]  /*7420*/  S2R R20, SR_CgaCtaId ;  /* 0x0000000000147919 */ /* 0x000e220000008800 */
[----:B------:R-:W-:Y:S01]  /*7430*/  MOV R9, 0x400 ;  /* 0x0000040000097802 */ /* 0x000fe20000000f00 */
[----:B------:R-:W1:Y:S03]  /*7440*/  @!P3 LDC R11, c[0x0][0x640] ;  /* 0x00019000ff0bbb82 */ /* 0x000e660000000800 */
[----:B0-----:R-:W-:Y:S02]  /*7450*/  LEA R19, R20, R9, 0x18 ;  /* 0x0000000914137211 */ /* 0x001fe400078ec0ff */
[----:B------:R-:W-:-:S03]  /*7460*/  SHF.L.U32 R9, R7, 0x1f, RZ ;  /* 0x0000001f07097819 */ /* 0x000fc600000006ff */
[----:B------:R-:W-:-:S04]  /*7470*/  IMAD R20, R8, 0x8, R19 ;  /* 0x0000000808147824 */ /* 0x000fc800078e0213 */
[----:B------:R-:W0:Y:S02]  /*7480*/  SYNCS.PHASECHK.TRANS64.TRYWAIT P1, [R20+URZ+0x40], R9 ;  /* 0x00004009140075a7 */ /* 0x000e24000802017f */
[----:B01----:R-:W-:Y:S05]  /*7490*/  @!P1 BRA `(.L_x_158) ;  /* 0x0000001000209947 */ /* 0x003fea0003800000 */
.L_x_182:
[----:B0-----:R-:W-:Y:S01]  /*74a0*/  PRMT R9, R18, 0x9910, RZ ;  /* 0x0000991012097816 */ /* 0x001fe200000000ff */
[----:B------:R0:W-:Y:S03]  /*74b0*/  @!P3 SYNCS.ARRIVE.TRANS64 RZ, [R20+URZ], R11 ;  /* 0x0000000b14ffb9a7 */ /* 0x0001e6000800003f */
[----:B------:R-:W-:-:S13]  /*74c0*/  ISETP.NE.AND P1, PT, R9, 0x2, PT ;  /* 0x000000020900780c */ /* 0x000fda0003f25270 */
[----:B0-----:R-:W-:Y:S05]  /*74d0*/  @P1 BRA `(.L_x_159) ;  /* 0x0000000000041947 */ /* 0x001fea0003800000 */
[----:B------:R-:W-:Y:S01]  /*74e0*/  BPT.TRAP 0x1 ;  /* 0x000000040000795c */ /* 0x000fe20000300000 */
.L_x_159:
[----:B------:R-:W-:Y:S05]  /*74f0*/  @P0 BRA `(.L_x_160) ;  /* 0x0000000000040947 */ /* 0x000fea0003800000 */
[----:B------:R-:W-:Y:S01]  /*7500*/  BPT.TRAP 0x1 ;  /* 0x000000040000795c */ /* 0x000fe20000300000 */
.L_x_160:
[--C-:B------:R-:W-:Y:S01]  /*7510*/  IMAD R9, R8, 0x4000, R19.reuse ;  /* 0x0000400008097824 */ /* 0x100fe200078e0213 */
[----:B------:R-:W-:Y:S01]  /*7520*/  R2UR UR25, R20 ;  /* 0x00000000141972ca */ /* 0x000fe200000e0000 */
[----:B------:R-:W-:Y:S01]  /*7530*/  VIADD R6, R6, 0xffffffff ;  /* 0xffffffff06067836 */ /* 0x000fe20000000000 */
[----:B------:R-:W-:Y:S01]  /*7540*/  R2UR UR28, R10 ;  /* 0x000000000a1c72ca */ /* 0x000fe200000e0000 */
[----:B------:R-:W-:Y:S01]  /*7550*/  UIADD3 UR6, UP0, UR32, 0xf0, URZ ;  /* 0x000000f020067890 */ /* 0x000fe2000ff1e03f */
[----:B------:R-:W-:Y:S01]  /*7560*/  R2UR UR24, R9 ;  /* 0x00000000091872ca */ /* 0x000fe200000e0000 */
[C-C-:B------:R-:W-:Y:S01]  /*7570*/  IMAD R9, R8.reuse, 0x800, R19.reuse ;  /* 0x0000080008097824 */ /* 0x140fe200078e0213 */
[----:B------:R-:W-:Y:S01]  /*7580*/  R2UR UR27, R13 ;  /* 0x000000000d1b72ca */ /* 0x000fe200000e0000 */
[----:B------:R-:W-:Y:S01]  /*7590*/  IMAD R19, R8, 0x2000, R19 ;  /* 0x0000200008137824 */ /* 0x000fe200078e0213 */
[----:B------:R-:W-:Y:S01]  /*75a0*/  R2UR UR26, R22 ;  /* 0x00000000161a72ca */ /* 0x000fe200000e0000 */
[----:B------:R-:W-:Y:S01]  /*75b0*/  UIADD3 UR14, UP1, UR32, 0x1f0, URZ ;  /* 0x000001f0200e7890 */ /* 0x000fe2000ff3e03f */
[----:B------:R-:W-:Y:S01]  /*75c0*/  R2UR UR16, R9 ;  /* 0x00000000091072ca */ /* 0x000fe200000e0000 */
[----:B------:R-:W-:Y:S01]  /*75d0*/  UIADD3 UR34, UP2, UR32, 0x2f0, URZ ;  /* 0x000002f020227890 */ /* 0x000fe2000ff5e03f */
[----:B------:R-:W-:Y:S01]  /*75e0*/  R2UR UR8, R19 ;  /* 0x00000000130872ca */ /* 0x000fe200000e0000 */
[----:B------:R-:W-:Y:S01]  /*75f0*/  UIADD3.X UR7, URZ, UR33, URZ, UP0, !UPT ;  /* 0x000000213f077290 */ /* 0x000fe200087fe43f */
[----:B------:R-:W-:Y:S01]  /*7600*/  R2UR UR19, R23 ;  /* 0x00000000171372ca */ /* 0x000fe200000e0000 */
[----:B------:R-:W-:Y:S01]  /*7610*/  UIADD3.X UR15, URZ, UR33, URZ, UP1, !UPT ;  /* 0x000000213f0f7290 */ /* 0x000fe20008ffe43f */
[----:B------:R-:W-:Y:S01]  /*7620*/  R2UR UR10, R21 ;  /* 0x00000000150a72ca */ /* 0x000fe200000e0000 */
[----:B------:R-:W-:Y:S01]  /*7630*/  UIADD3 UR24, UR24, 0x180, URZ ;  /* 0x0000018018187890 */ /* 0x000fe2000fffe03f */
[----:B------:R-:W-:Y:S01]  /*7640*/  R2UR UR11, R17 ;  /* 0x00000000110b72ca */ /* 0x000fe200000e0000 */
[----:B------:R-:W-:Y:S01]  /*7650*/  VIADD R8, R8, 0x1 ;  /* 0x0000000108087836 */ /* 0x000fe20000000000 */
[----:B------:R-:W-:Y:S01]  /*7660*/  ISETP.GT.AND P2, PT, R6, 0x1, PT ;  /* 0x000000010600780c */ /* 0x000fe20003f44270 */
[----:B------:R-:W-:Y:S01]  /*7670*/  UIADD3.X UR35, URZ, UR33, URZ, UP2, !UPT ;  /* 0x000000213f237290 */ /* 0x000fe200097fe43f */
[----:B------:R-:W-:Y:S01]  /*7680*/  VIADD R23, R23, 0x1 ;  /* 0x0000000117177836 */ /* 0x000fe20000000000 */
[----:B------:R-:W-:Y:S01]  /*7690*/  UIADD3 UR16, UR16, 0x30180, URZ ;  /* 0x0003018010107890 */ /* 0x000fe2000fffe03f */
[----:B------:R-:W-:Y:S01]  /*76a0*/  ISETP.NE.AND P1, PT, R8, 0x8, PT ;  /* 0x000000080800780c */ /* 0x000fe20003f25270 */
[----:B------:R-:W-:Y:S01]  /*76b0*/  UIADD3 UR8, UR8, 0x20180, URZ ;  /* 0x0002018008087890 */ /* 0x000fe2000fffe03f */
[----:B------:R-:W-:Y:S01]  /*76c0*/  VIADD R22, R22, 0x20 ;  /* 0x0000002016167836 */ /* 0x000fe20000000000 */
[----:B------:R-:W-:Y:S01]  /*76d0*/  UMOV UR22, 0x0 ;  /* 0x0000000000167882 */ /* 0x000fe20000000000 */
[----:B------:R-:W-:Y:S01]  /*76e0*/  UMOV UR23, 0x10000000 ;  /* 0x1000000000177882 */ /* 0x000fe20000000000 */
[----:B------:R-:W-:Y:S01]  /*76f0*/  UMOV UR17, UR25 ;  /* 0x0000001900117c82 */ /* 0x000fe20008000000 */
[----:B------:R-:W-:Y:S01]  /*7700*/  UMOV UR20, UR28 ;  /* 0x0000001c00147c82 */ /* 0x000fe20008000000 */
[----:B------:R-:W-:Y:S01]  /*7710*/  UMOV UR18, UR27 ;  /* 0x0000001b00127c82 */ /* 0x000fe20008000000 */
[----:B------:R0:W-:Y:S01]  /*7720*/  UTMALDG.3D [UR24], [UR6], desc[UR22] ;  /* 0x00001618060075b4 */ /* 0x0001e20008011000 */
[----:B------:R-:W-:Y:S01]  /*7730*/  UMOV UR9, UR25 ;  /* 0x0000001900097c82 */ /* 0x000fe20008000000 */
[----:B------:R-:W-:Y:S01]  /*7740*/  UMOV UR12, UR28 ;  /* 0x0000001c000c7c82 */ /* 0x000fe20008000000 */
[----:B------:R-:W-:Y:S01]  /*7750*/  SEL R20, RZ, 0x1, P1 ;  /* 0x00000001ff147807 */ /* 0x000fe20000800000 */
[----:B------:R-:W-:Y:S01]  /*7760*/  VIADD R21, R21, 0x40 ;  /* 0x0000004015157836 */ /* 0x000fe20000000000 */
[----:B------:R-:W-:-:S02]  /*7770*/  SEL R8, R8, RZ, P1 ;  /* 0x000000ff08087207 */ /* 0x000fc40000800000 */
[----:B------:R-:W-:Y:S01]  /*7780*/  LOP3.LUT R7, R7, R20, RZ, 0x3c, !PT ;  /* 0x0000001407077212 */ /* 0x000fe200078e3cff */
[----:B------:R0:W-:Y:S01]  /*7790*/  UTMALDG.3D [UR16], [UR14], desc[UR22] ;  /* 0x000016100e0075b4 */ /* 0x0001e20008011000 */
[----:B------:R0:W-:Y:S02]  /*77a0*/  UTMALDG.3D [UR8], [UR34], desc[UR22] ;  /* 0x00001608220075b4 */ /* 0x0001e40008011000 */
[----:B0-----:R-:W-:Y:S05]  /*77b0*/  @P2 BRA `(.L_x_161) ;  /* 0xfffffffc00182947 */ /* 0x001fea000383ffff */
.L_x_157:
[----:B------:R-:W-:Y:S05]  /*77c0*/  BSYNC B1 ;  /* 0x0000000000017941 */ /* 0x000fea0003800000 */
.L_x_156:
[----:B------:R-:W-:Y:S01]  /*77d0*/  LOP3.LUT P2, RZ, R15, 0xff, RZ, 0xc0, !PT ;  /* 0x000000ff0fff7812 */ /* 0x000fe2000784c0ff */
[----:B------:R-:W-:Y:S01]  /*77e0*/  IMAD.IADD R5, R16, 0x1, R5 ;  /* 0x0000000110057824 */ /* 0x000fe200078e0205 */
[----:B------:R-:W-:Y:S01]  /*77f0*/  IADD3 R2, P4, R2, UR30, RZ ;  /* 0x0000001e02027c10 */ /* 0x000fe2000ff9e0ff */
[----:B------:R-:W-:Y:S01]  /*7800*/  ULDC.64 UR6, c[0x0][0x750] ;  /* 0x0001d40000067ab9 */ /* 0x000fe20000000a00 */
[----:B------:R-:W-:Y:S01]  /*7810*/  BSSY B1, `(.L_x_162) ;  /* 0x000006b000017945 */ /* 0x000fe20003800000 */
[----:B------:R-:W-:Y:S01]  /*7820*/  IMAD.MOV.U32 R13, RZ, RZ, -0x1 ;  /* 0xffffffffff0d7424 */ /* 0x000fe200078e00ff */
[----:B------:R-:W-:Y:S01]  /*7830*/  ISETP.GT.U32.AND P1, PT, R5, 0x7, PT ;  /* 0x000000070500780c */ /* 0x000fe20003f24070 */
[----:B------:R-:W-:Y:S01]  /*7840*/  IMAD.MOV.U32 R17, RZ, RZ, -0x1 ;  /* 0xffffffffff117424 */ /* 0x000fe200078e00ff */
[----:B------:R-:W-:Y:S01]  /*7850*/  SHF.R.U32.HI R6, RZ, 0x3, R5 ;  /* 0x00000003ff067819 */ /* 0x000fe20000011605 */
[----:B------:R-:W-:Y:S01]  /*7860*/  IMAD.MOV.U32 R10, RZ, RZ, -0x1 ;  /* 0xffffffffff0a7424 */ /* 0x000fe200078e00ff */
[----:B------:R-:W-:-:S02]  /*7870*/  ISETP.LT.U32.AND P1, PT, R16, 0x8, P1 ;  /* 0x000000081000780c */ /* 0x000fc40000f21070 */
[----:B------:R-:W-:Y:S01]  /*7880*/  IADD3.X R3, R3, UR4, RZ, P4, !PT ;  /* 0x0000000403037c10 */ /* 0x000fe2000a7fe4ff */
[----:B------:R-:W0:Y:S01]  /*7890*/  @P2 S2R R8, SR_CgaCtaId ;  /* 0x0000000000082919 */ /* 0x000e220000008800 */
[----:B------:R-:W-:Y:S02]  /*78a0*/  @P2 MOV R7, 0x400 ;  /* 0x0000040000072802 */ /* 0x000fe40000000f00 */
[----:B------:R-:W-:Y:S02]  /*78b0*/  ISETP.GE.U32.AND P4, PT, R2, UR6, PT ;  /* 0x0000000602007c0c */ /* 0x000fe4000bf86070 */
[----:B------:R-:W-:Y:S02]  /*78c0*/  LOP3.LUT R6, R6, 0x1, RZ, 0xc0, !PT ;  /* 0x0000000106067812 */ /* 0x000fe400078ec0ff */
[----:B------:R-:W-:Y:S02]  /*78d0*/  LOP3.LUT R5, R5, 0x7, RZ, 0xc0, !PT ;  /* 0x0000000705057812 */ /* 0x000fe400078ec0ff */
[----:B------:R-:W-:-:S02]  /*78e0*/  PRMT R15, RZ, 0x7610, R15 ;  /* 0x00007610ff0f7816 */ /* 0x000fc4000000000f */
[----:B0-----:R-:W-:-:S04]  /*78f0*/  @P2 LEA R7, R8, R7, 0x18 ;  /* 0x0000000708072211 */ /* 0x001fc800078ec0ff */
[----:B------:R0:W-:Y:S01]  /*7900*/  @P2 SYNCS.ARRIVE.TRANS64.A1T0 RZ, [R7+URZ+0x98], RZ ;  /* 0x000098ff07ff29a7 */ /* 0x0001e2000810003f */
[----:B------:R-:W-:-:S04]  /*7910*/  ISETP.NE.U32.AND P2, PT, R6, 0x1, PT ;  /* 0x000000010600780c */ /* 0x000fc80003f45070 */
[----:B------:R-:W-:Y:S02]  /*7920*/  ISETP.GT.U32.AND P2, PT, R16, 0x7, !P2 ;  /* 0x000000071000780c */ /* 0x000fe40005744070 */
[----:B0-----:R-:W-:Y:S02]  /*7930*/  SEL R7, RZ, 0x1, !P1 ;  /* 0x00000001ff077807 */ /* 0x001fe40004800000 */
[----:B------:R-:W-:Y:S02]  /*7940*/  ISETP.GE.U32.AND.EX P1, PT, R3, UR7, PT, P4 ;  /* 0x0000000703007c0c */ /* 0x000fe4000bf26140 */
[----:B------:R-:W-:-:S04]  /*7950*/  SEL R6, RZ, 0x1, !P2 ;  /* 0x00000001ff067807 */ /* 0x000fc80005000000 */
[----:B------:R-:W-:Y:S02]  /*7960*/  LOP3.LUT R12, R6, R12, R7, 0x96, !PT ;  /* 0x0000000c060c7212 */ /* 0x000fe400078e9607 */
[----:B------:R-:W-:-:S05]  /*7970*/  PRMT R6, RZ, 0x7610, R6 ;  /* 0x00007610ff067816 */ /* 0x000fca0000000006 */
[----:B------:R-:W-:Y:S05]  /*7980*/  @P1 BRA `(.L_x_163) ;  /* 0x00000004004c1947 */ /* 0x000fea0003800000 */
[----:B------:R-:W-:Y:S01]  /*7990*/  ULDC.64 UR6, c[0x0][0x728] ;  /* 0x0001ca0000067ab9 */ /* 0x000fe20000000a00 */
[----:B------:R-:W0:Y:S01]  /*79a0*/  S2R R17, SR_CTAID.X ;  /* 0x0000000000117919 */ /* 0x000e220000002500 */
[----:B------:R-:W-:Y:S01]  /*79b0*/  ISETP.NE.U32.AND P1, PT, RZ, UR6, PT ;  /* 0x00000006ff007c0c */ /* 0x000fe2000bf25070 */
[----:B------:R-:W-:Y:S01]  /*79c0*/  ULDC UR9, c[0x0][0x730] ;  /* 0x0001cc0000097ab9 */ /* 0x000fe20000000800 */
[----:B------:R-:W-:Y:S01]  /*79d0*/  IMAD.MOV.U32 R6, RZ, RZ, R2 ;  /* 0x000000ffff067224 */ /* 0x000fe200078e0002 */
[----:B------:R-:W1:Y:S01]  /*79e0*/  S2R R13, SR_CTAID.Y ;  /* 0x00000000000d7919 */ /* 0x000e620000002600 */
[----:B------:R-:W-:Y:S01]  /*79f0*/  ISETP.NE.AND.EX P1, PT, RZ, UR7, PT, P1 ;  /* 0x00000007ff007c0c */ /* 0x000fe2000bf25310 */
[----:B------:R-:W-:-:S12]  /*7a00*/  IMAD.MOV.U32 R7, RZ, RZ, R3 ;  /* 0x000000ffff077224 */ /* 0x000fd800078e0003 */
[----:B------:R-:W-:Y:S05]  /*7a10*/  @!P1 BRA `(.L_x_164) ;  /* 0x0000000000289947 */ /* 0x000fea0003800000 */
[----:B------:R-:W-:Y:S02]  /*7a20*/  ULDC UR8, c[0x0][0x734] ;  /* 0x0001cd0000087ab9 */ /* 0x000fe40000000800 */
[----:B------:R-:W-:-:S05]  /*7a30*/  IADD3 R11, P1, R2, UR8, RZ ;  /* 0x00000008020b7c10 */ /* 0x000fca000ff3e0ff */
[----:B------:R-:W-:-:S04]  /*7a40*/  IMAD.X R19, RZ, RZ, R3, P1 ;  /* 0x000000ffff137224 */ /* 0x000fc800008e0603 */
[----:B------:R-:W-:-:S04]  /*7a50*/  IMAD.WIDE.U32 R8, R19, UR6, RZ ;  /* 0x0000000613087c25 */ /* 0x000fc8000f8e00ff */
[----:B------:R-:W-:-:S04]  /*7a60*/  IMAD.WIDE.U32 R8, P1, R11, UR7, R8 ;  /* 0x000000070b087c25 */ /* 0x000fc8000f820008 */
[----:B------:R-:W-:-:S04]  /*7a70*/  IMAD.WIDE.U32 R10, R11, UR6, RZ ;  /* 0x000000060b0a7c25 */ /* 0x000fc8000f8e00ff */
[----:B------:R-:W-:Y:S01]  /*7a80*/  IMAD.X R7, RZ, RZ, RZ, P1 ;  /* 0x000000ffff077224 */ /* 0x000fe200008e06ff */
[----:B------:R-:W-:Y:S01]  /*7a90*/  IADD3 RZ, P1, R11, R8, RZ ;  /* 0x000000080bff7210 */ /* 0x000fe20007f3e0ff */
[----:B------:R-:W-:-:S04]  /*7aa0*/  IMAD.MOV.U32 R6, RZ, RZ, R9 ;  /* 0x000000ffff067224 */ /* 0x000fc800078e0009 */
[----:B------:R-:W-:-:S08]  /*7ab0*/  IMAD.WIDE.U32.X R6, R19, UR7, R6, P1 ;  /* 0x0000000713067c25 */ /* 0x000fd000088e0406 */
.L_x_164:
[--C-:B------:R-:W-:Y:S01]  /*7ac0*/  SHF.R.U64 R10, R6, UR9, R7.reuse ;  /* 0x00000009060a7c19 */ /* 0x100fe20008001207 */
[----:B------:R-:W-:Y:S01]  /*7ad0*/  ULDC.64 UR6, c[0x0][0x720] ;  /* 0x0001c80000067ab9 */ /* 0x000fe20000000a00 */
[----:B------:R-:W-:Y:S01]  /*7ae0*/  SHF.R.U32.HI R6, RZ, UR9, R7 ;  /* 0x00000009ff067c19 */ /* 0x000fe20008011607 */
[----:B------:R-:W2:Y:S01]  /*7af0*/  LDC R24, c[0x0][0x144] ;  /* 0x00005100ff187b82 */ /* 0x000ea20000000800 */
[----:B------:R-:W-:Y:S01]  /*7b00*/  IADD3 R9, P1, RZ, -R10, RZ ;  /* 0x8000000aff097210 */ /* 0x000fe20007f3e0ff */
[----:B------:R-:W-:Y:S01]  /*7b10*/  ULDC.64 UR10, c[0x0][0x740] ;  /* 0x0001d000000a7ab9 */ /* 0x000fe20000000a00 */
[----:B0-----:R-:W-:Y:S01]  /*7b20*/  I2FP.F32.U32 R11, R17 ;  /* 0x00000011000b7245 */ /* 0x001fe20000201000 */
[----:B------:R-:W-:Y:S02]  /*7b30*/  ULDC UR8, c[0x0][0x708] ;  /* 0x0001c20000087ab9 */ /* 0x000fe40000000800 */
[----:B------:R-:W-:Y:S01]  /*7b40*/  IMAD.X R6, RZ, RZ, ~R6, P1 ;  /* 0x000000ffff067224 */ /* 0x000fe200008e0e06 */
[----:B------:R-:W-:Y:S01]  /*7b50*/  ISETP.NE.U32.AND P1, PT, RZ, UR10, PT ;  /* 0x0000000aff007c0c */ /* 0x000fe2000bf25070 */
[----:B------:R-:W0:Y:S02]  /*7b60*/  LDC R20, c[0x0][0x148] ;  /* 0x00005200ff147b82 */ /* 0x000e240000000800 */
[----:B------:R-:W-:Y:S01]  /*7b70*/  IMAD R8, R6, UR6, RZ ;  /* 0x0000000606087c24 */ /* 0x000fe2000f8e02ff */
[----:B------:R-:W-:Y:S01]  /*7b80*/  ISETP.NE.AND.EX P1, PT, RZ, UR11, PT, P1 ;  /* 0x0000000bff007c0c */ /* 0x000fe2000bf25310 */
[----:B------:R-:W-:Y:S01]  /*7b90*/  IMAD.WIDE.U32 R6, R9, UR6, R2 ;  /* 0x0000000609067c25 */ /* 0x000fe2000f8e0002 */
[----:B------:R-:W-:-:S03]  /*7ba0*/  ULDC UR6, c[0x0][0x150] ;  /* 0x0000540000067ab9 */ /* 0x000fc60000000800 */
[----:B------:R-:W-:Y:S02]  /*7bb0*/  IMAD R9, R9, UR7, R8 ;  /* 0x0000000709097c24 */ /* 0x000fe4000f8e0208 */
[----:B------:R-:W-:Y:S01]  /*7bc0*/  FMUL R8, R11, UR6 ;  /* 0x000000060b087c20 */ /* 0x000fe20008400000 */
[----:B------:R-:W-:Y:S01]  /*7bd0*/  ULDC UR6, c[0x0][0x718] ;  /* 0x0001c60000067ab9 */ /* 0x000fe20000000800 */
[----:B------:R-:W-:Y:S01]  /*7be0*/  ULDC UR7, c[0x0][0x154] ;  /* 0x0000550000077ab9 */ /* 0x000fe20000000800 */
[----:B------:R-:W-:-:S03]  /*7bf0*/  IMAD.IADD R7, R7, 0x1, R9 ;  /* 0x0000000107077824 */ /* 0x000fc600078e0209 */
[----:B------:R-:W3:Y:S02]  /*7c00*/  F2I.U32.TRUNC.NTZ R8, R8 ;  /* 0x0000000800087305 */ /* 0x000ee4000020f000 */
[----:B------:R-:W-:Y:S02]  /*7c10*/  SHF.R.U64 R11, R6, UR6, R7 ;  /* 0x00000006060b7c19 */ /* 0x000fe40008001207 */
[----:B-1----:R-:W-:-:S05]  /*7c20*/  I2FP.F32.U32 R6, R13 ;  /* 0x0000000d00067245 */ /* 0x002fca0000201000 */
[----:B------:R-:W-:Y:S01]  /*7c30*/  FMUL R22, R6, UR7 ;  /* 0x0000000706167c20 */ /* 0x000fe20008400000 */
[----:B------:R-:W-:Y:S01]  /*7c40*/  SHF.R.U32.HI R6, RZ, UR6, R7 ;  /* 0x00000006ff067c19 */ /* 0x000fe20008011607 */
[----:B------:R-:W-:-:S03]  /*7c50*/  ULDC UR6, c[0x0][0x758] ;  /* 0x0001d60000067ab9 */ /* 0x000fc60000000800 */
[--C-:B------:R-:W-:Y:S01]  /*7c60*/  SHF.R.U64 R21, R11, UR8, R6.reuse ;  /* 0x000000080b157c19 */ /* 0x100fe20008001206 */
[----:B------:R-:W1:Y:S01]  /*7c70*/  F2I.U32.TRUNC.NTZ R22, R22 ;  /* 0x0000001600167305 */ /* 0x000e62000020f000 */
[----:B------:R-:W-:Y:S01]  /*7c80*/  SHF.R.U32.HI R6, RZ, UR8, R6 ;  /* 0x00000008ff067c19 */ /* 0x000fe20008011606 */
[----:B---3--:R-:W-:-:S03]  /*7c90*/  IMAD.MOV R8, RZ, RZ, -R8 ;  /* 0x000000ffff087224 */ /* 0x008fc600078e0a08 */
[--C-:B------:R-:W-:Y:S01]  /*7ca0*/  SHF.R.U64 R19, R21, UR6, R6.reuse ;  /* 0x0000000615137c19 */ /* 0x100fe20008001206 */
[----:B--2---:R-:W-:Y:S01]  /*7cb0*/  IMAD R17, R24, R8, R17 ;  /* 0x0000000818117224 */ /* 0x004fe200078e0211 */
[----:B------:R-:W-:-:S03]  /*7cc0*/  SHF.R.U32.HI R23, RZ, UR6, R6 ;  /* 0x00000006ff177c19 */ /* 0x000fc60008011606 */
[----:B------:R-:W-:Y:S02]  /*7cd0*/  IMAD.MOV.U32 R6, RZ, RZ, R19 ;  /* 0x000000ffff067224 */ /* 0x000fe400078e0013 */
[----:B------:R-:W-:Y:S01]  /*7ce0*/  IMAD.MOV.U32 R7, RZ, RZ, R23 ;  /* 0x000000ffff077224 */ /* 0x000fe200078e0017 */
[----:B-1----:R-:W-:Y:S06]  /*7cf0*/  @!P1 BRA `(.L_x_165) ;  /* 0x0000000000289947 */ /* 0x002fec0003800000 */
[----:B------:R-:W-:Y:S02]  /*7d00*/  ULDC UR6, c[0x0][0x74c] ;  /* 0x0001d30000067ab9 */ /* 0x000fe40000000800 */
[----:B------:R-:W-:-:S05]  /*7d10*/  IADD3 R7, P1, R19, UR6, RZ ;  /* 0x0000000613077c10 */ /* 0x000fca000ff3e0ff */
[----:B------:R-:W-:-:S04]  /*7d20*/  IMAD.X R23, RZ, RZ, R23, P1 ;  /* 0x000000ffff177224 */ /* 0x000fc800008e0617 */
[----:B------:R-:W-:-:S04]  /*7d30*/  IMAD.WIDE.U32 R8, R23, UR10, RZ ;  /* 0x0000000a17087c25 */ /* 0x000fc8000f8e00ff */
[----:B------:R-:W-:-:S04]  /*7d40*/  IMAD.WIDE.U32 R8, P1, R7, UR11, R8 ;  /* 0x0000000b07087c25 */ /* 0x000fc8000f820008 */
[----:B------:R-:W-:-:S04]  /*7d50*/  IMAD.WIDE.U32 R6, R7, UR10, RZ ;  /* 0x0000000a07067c25 */ /* 0x000fc8000f8e00ff */
[----:B------:R-:W-:Y:S01]  /*7d60*/  IMAD.MOV.U32 R6, RZ, RZ, R9 ;  /* 0x000000ffff067224 */ /* 0x000fe200078e0009 */
[----:B------:R-:W-:Y:S01]  /*7d70*/  IADD3 RZ, P2, R7, R8, RZ ;  /* 0x0000000807ff7210 */ /* 0x000fe20007f5e0ff */
[----:B------:R-:W-:-:S04]  /*7d80*/  IMAD.X R7, RZ, RZ, RZ, P1 ;  /* 0x000000ffff077224 */ /* 0x000fc800008e06ff */
[----:B------:R-:W-:-:S08]  /*7d90*/  IMAD.WIDE.U32.X R6, R23, UR11, R6, P2 ;  /* 0x0000000b17067c25 */ /* 0x000fd000090e0406 */
.L_x_165:
[----:B------:R-:W-:Y:S01]  /*7da0*/  ISETP.NE.AND P1, PT, R0, 0x1, PT ;  /* 0x000000010000780c */ /* 0x000fe20003f25270 */
[----:B------:R-:W-:Y:S01]  /*7db0*/  ULDC UR6, c[0x0][0x748] ;  /* 0x0001d20000067ab9 */ /* 0x000fe20000000800 */
[----:B------:R-:W-:Y:S01]  /*7dc0*/  IMAD.MOV R22, RZ, RZ, -R22 ;  /* 0x000000ffff167224 */ /* 0x000fe200078e0a16 */
[----:B------:R-:W-:Y:S01]  /*7dd0*/  SHF.R.U64 R6, R6, UR6, R7 ;  /* 0x0000000606067c19 */ /* 0x000fe20008001207 */
[----:B------:R-:W-:Y:S01]  /*7de0*/  ULDC UR6, c[0x0][0x738] ;  /* 0x0001ce0000067ab9 */ /* 0x000fe20000000800 */
[----:B------:R-:W-:Y:S01]  /*7df0*/  LOP3.LUT R21, R21, UR13, RZ, 0xc0, !PT ;  /* 0x0000000d15157c12 */ /* 0x000fe2000f8ec0ff */
[----:B------:R-:W-:Y:S02]  /*7e00*/  ULDC UR7, c[0x0][0x710] ;  /* 0x0001c40000077ab9 */ /* 0x000fe40000000800 */
[----:B------:R-:W-:Y:S02]  /*7e10*/  IMAD.MOV R8, RZ, RZ, -R6 ;  /* 0x000000ffff087224 */ /* 0x000fe400078e0a06 */
[----:B------:R-:W-:-:S02]  /*7e20*/  IMAD R6, R6, UR21, R21 ;  /* 0x0000001506067c24 */ /* 0x000fc4000f8e0215 */
[----:B------:R-:W-:Y:S01]  /*7e30*/  IMAD R19, R8, UR6, R19 ;  /* 0x0000000608137c24 */ /* 0x000fe2000f8e0213 */
[----:B------:R-:W-:Y:S01]  /*7e40*/  ULDC UR6, c[0x0][0x700] ;  /* 0x0001c00000067ab9 */ /* 0x000fe20000000800 */
[----:B0-----:R-:W-:Y:S01]  /*7e50*/  @P1 IMAD R17, R20, R22, R13 ;  /* 0x0000001614111224 */ /* 0x001fe200078e020d */
[----:B------:R-:W-:-:S03]  /*7e60*/  LOP3.LUT R20, R11, UR5, RZ, 0xc0, !PT ;  /* 0x000000050b147c12 */ /* 0x000fc6000f8ec0ff */
[----:B------:R-:W-:Y:S02]  /*7e70*/  IMAD R13, R6, UR7, R17 ;  /* 0x00000007060d7c24 */ /* 0x000fe4000f8e0211 */
[----:B------:R-:W-:Y:S02]  /*7e80*/  IMAD R8, R19, UR6, R20 ;  /* 0x0000000613087c24 */ /* 0x000fe4000f8e0214 */
[----:B------:R-:W-:-:S03]  /*7e90*/  IMAD.MOV.U32 R6, RZ, RZ, 0x1 ;  /* 0x00000001ff067424 */ /* 0x000fc600078e00ff */
[----:B------:R-:W-:Y:S02]  /*7ea0*/  SEL R17, R8, R13, !P1 ;  /* 0x0000000d08117207 */ /* 0x000fe40004800000 */
[----:B------:R-:W-:-:S07]  /*7eb0*/  SEL R13, R13, R8, !P1 ;  /* 0x000000080d0d7207 */ /* 0x000fce0004800000 */
.L_x_163:
[----:B------:R-:W-:Y:S05]  /*7ec0*/  BSYNC B1 ;  /* 0x0000000000017941 */ /* 0x000fea0003800000 */
.L_x_162:
[----:B------:R-:W-:-:S13]  /*7ed0*/  LOP3.LUT P1, RZ, R6, 0xff, RZ, 0xc0, !PT ;  /* 0x000000ff06ff7812 */ /* 0x000fda000782c0ff */
[----:B------:R-:W-:Y:S05]  /*7ee0*/  @P1 BRA `(.L_x_166) ;  /* 0xfffffff400141947 */ /* 0x000fea000383ffff */
[----:B------:R-:W-:Y:S05]  /*7ef0*/  BSYNC B0 ;  /* 0x0000000000007941 */ /* 0x000fea0003800000 */
.L_x_154:
[----:B------:R-:W-:-:S03]  /*7f00*/  UMOV UR6, 0xffffffff ;  /* 0xffffffff00067882 */ /* 0x000fc60000000000 */
[----:B------:R-:W-:Y:S05]  /*7f10*/  BRA.DIV UR6, `(.L_x_167) ;  /* 0x0000000606947947 */ /* 0x000fea000b800000 */
[----:B------:R-:W-:-:S13]  /*7f20*/  ELECT P0, URZ, PT ;  /* 0x00000000003f782f */ /* 0x000fda0003800000 */
.L_x_185:
[----:B------:R-:W-:Y:S04]  /*7f30*/  BSSY B0, `(.L_x_168) ;  /* 0x000004f000007945 */ /* 0x000fe80003800000 */
[----:B------:R-:W-:Y:S05]  /*7f40*/  @!P0 BRA `(.L_x_169) ;  /* 0x0000000400348947 */ /* 0x000fea0003800000 */
[----:B------:R-:W-:-:S04]  /*7f50*/  LOP3.LUT R4, R4, 0x2, RZ, 0xfc, !PT ;  /* 0x0000000204047812 */ /* 0x000fc800078efcff */
[----:B------:R-:W-:-:S13]  /*7f60*/  ISETP.NE.AND P0, PT, R4, 0x3, PT ;  /* 0x000000030400780c */ /* 0x000fda0003f05270 */
[----:B------:R-:W-:Y:S05]  /*7f70*/  @!P0 BRA `(.L_x_170) ;  /* 0x0000000000048947 */ /* 0x000fea0003800000 */
[----:B------:R-:W-:Y:S01]  /*7f80*/  BPT.TRAP 0x1 ;  /* 0x000000040000795c */ /* 0x000fe20000300000 */
.L_x_170:
[----:B------:R-:W0:Y:S01]  /*7f90*/  S2R R3, SR_CgaCtaId ;  /* 0x0000000000037919 */ /* 0x000e220000008800 */
[----:B------:R-:W-:Y:S02]  /*7fa0*/  MOV R0, 0x400 ;  /* 0x0000040000007802 */ /* 0x000fe40000000f00 */
[----:B------:R-:W-:Y:S02]  /*7fb0*/  SHF.L.U32 R2, R12, 0x1f, RZ ;  /* 0x0000001f0c027819 */ /* 0x000fe400000006ff */
[----:B0-----:R-:W-:-:S05]  /*7fc0*/  LEA R0, R3, R0, 0x18 ;  /* 0x0000000003007211 */ /* 0x001fca00078ec0ff */
[----:B------:R-:W-:-:S04]  /*7fd0*/  VIADD R0, R0, 0x40 ;  /* 0x0000004000007836 */ /* 0x000fc80000000000 */
[C---:B------:R-:W-:Y:S02]  /*7fe0*/  IMAD R7, R5.reuse, 0x8, R0 ;  /* 0x0000000805077824 */ /* 0x040fe400078e0200 */
[----:B------:R-:W-:Y:S02]  /*7ff0*/  VIADD R5, R5, 0x1 ;  /* 0x0000000105057836 */ /* 0x000fe40000000000 */
[----:B------:R-:W0:Y:S03]  /*8000*/  SYNCS.PHASECHK.TRANS64.TRYWAIT P0, [R7+URZ], R2 ;  /* 0x00000002070075a7 */ /* 0x000e26000800017f */
[----:B------:R-:W-:-:S04]  /*8010*/  ISETP.NE.AND P1, PT, R5, 0x8, PT ;  /* 0x000000080500780c */ /* 0x000fc80003f25270 */
[----:B------:R-:W-:Y:S02]  /*8020*/  SEL R3, RZ, 0x1, P1 ;  /* 0x00000001ff037807 */ /* 0x000fe40000800000 */
[----:B------:R-:W-:Y:S02]  /*8030*/  SEL R5, R5, RZ, P1 ;  /* 0x000000ff05057207 */ /* 0x000fe40000800000 */
[----:B------:R-:W-:-:S03]  /*8040*/  LOP3.LUT R12, R12, R3, RZ, 0x3c, !PT ;  /* 0x000000030c0c7212 */ /* 0x000fc600078e3cff */
[----:B------:R-:W-:Y:S01]  /*8050*/  IMAD R9, R5, 0x8, R0 ;  /* 0x0000000805097824 */ /* 0x000fe200078e0200 */
[----:B------:R-:W-:Y:S01]  /*8060*/  SHF.L.U32 R4, R12, 0x1f, RZ ;  /* 0x0000001f0c047819 */ /* 0x000fe200000006ff */
[----:B0-----:R-:W-:Y:S06]  /*8070*/  @!P0 BRA `(.L_x_171) ;  /* 0x0000000400608947 */ /* 0x001fec0003800000 */
.L_x_186:
[----:B------:R-:W1:Y:S01]  /*8080*/  SYNCS.PHASECHK.TRANS64.TRYWAIT P0, [R9+URZ], R4 ;  /* 0x00000004090075a7 */ /* 0x000e62000800017f */
[----:B0-----:R-:W-:-:S05]  /*8090*/  VIADD R2, R5, 0x1 ;  /* 0x0000000105027836 */ /* 0x001fca0000000000 */
[----:B------:R-:W-:-:S04]  /*80a0*/  ISETP.NE.AND P1, PT, R2, 0x8, PT ;  /* 0x000000080200780c */ /* 0x000fc80003f25270 */
[----:B------:R-:W-:Y:S02]  /*80b0*/  SEL R3, RZ, 0x1, P1 ;  /* 0x00000001ff037807 */ /* 0x000fe40000800000 */
[----:B------:R-:W-:Y:S02]  /*80c0*/  SEL R7, R2, RZ, P1 ;  /* 0x000000ff02077207 */ /* 0x000fe40000800000 */
[----:B------:R-:W-:-:S03]  /*80d0*/  LOP3.LUT R12, R12, R3, RZ, 0x3c, !PT ;  /* 0x000000030c0c7212 */ /* 0x000fc600078e3cff */
[----:B------:R-:W-:Y:S01]  /*80e0*/  IMAD R6, R7, 0x8, R0 ;  /* 0x0000000807067824 */ /* 0x000fe200078e0200 */
[----:B------:R-:W-:Y:S01]  /*80f0*/  SHF.L.U32 R5, R12, 0x1f, RZ ;  /* 0x0000001f0c057819 */ /* 0x000fe200000006ff */
[----:B-1----:R-:W-:Y:S06]  /*8100*/  @!P0 BRA `(.L_x_172) ;  /* 0x0000000400508947 */ /* 0x002fec0003800000 */
.L_x_187:
[----:B------:R-:W1:Y:S01]  /*8110*/  SYNCS.PHASECHK.TRANS64.TRYWAIT P0, [R6+URZ], R5 ;  /* 0x00000005060075a7 */ /* 0x000e62000800017f */
[----:B------:R-:W-:-:S05]  /*8120*/  VIADD R2, R7, 0x1 ;  /* 0x0000000107027836 */ /* 0x000fca0000000000 */
[----:B------:R-:W-:-:S04]  /*8130*/  ISETP.NE.AND P1, PT, R2, 0x8, PT ;  /* 0x000000080200780c */ /* 0x000fc80003f25270 */
[----:B------:R-:W-:Y:S02]  /*8140*/  SEL R3, RZ, 0x1, P1 ;  /* 0x00000001ff037807 */ /* 0x000fe40000800000 */
[----:B------:R-:W-:Y:S02]  /*8150*/  SEL R7, R2, RZ, P1 ;  /* 0x000000ff02077207 */ /* 0x000fe40000800000 */
[----:B------:R-:W-:-:S03]  /*8160*/  LOP3.LUT R12, R12, R3, RZ, 0x3c, !PT ;  /* 0x000000030c0c7212 */ /* 0x000fc600078e3cff */
[----:B0-----:R-:W-:Y:S01]  /*8170*/  IMAD R9, R7, 0x8, R0 ;  /* 0x0000000807097824 */ /* 0x001fe200078e0200 */
[----:B------:R-:W-:Y:S01]  /*8180*/  SHF.L.U32 R4, R12, 0x1f, RZ ;  /* 0x0000001f0c047819 */ /* 0x000fe200000006ff */
[----:B-1----:R-:W-:Y:S06]  /*8190*/  @!P0 BRA `(.L_x_173) ;  /* 0x0000000400408947 */ /* 0x002fec0003800000 */
.L_x_188:
        /* <DEDUP_REMOVED lines=9> */
.L_x_189:
        /* <DEDUP_REMOVED lines=9> */
.L_x_190:
        /* <DEDUP_REMOVED lines=9> */
.L_x_191:
[----:B------:R-:W1:Y:S01]  /*8350*/  SYNCS.PHASECHK.TRANS64.TRYWAIT P0, [R6+URZ], R5 ;  /* 0x00000005060075a7 */ /* 0x000e62000800017f */
[----:B------:R-:W-:-:S05]  /*8360*/  VIADD R2, R7, 0x1 ;  /* 0x0000000107027836 */ /* 0x000fca0000000000 */
[----:B------:R-:W-:-:S04]  /*8370*/  ISETP.NE.AND P1, PT, R2, 0x8, PT ;  /* 0x000000080200780c */ /* 0x000fc80003f25270 */
[----:B0-----:R-:W-:Y:S02]  /*8380*/  SEL R4, RZ, 0x1, P1 ;  /* 0x00000001ff047807 */ /* 0x001fe40000800000 */
[----:B------:R-:W-:Y:S02]  /*8390*/  SEL R3, R2, RZ, P1 ;  /* 0x000000ff02037207 */ /* 0x000fe40000800000 */
[----:B------:R-:W-:Y:S01]  /*83a0*/  LOP3.LUT R4, R11, R4, RZ, 0x3c, !PT ;  /* 0x000000040b047212 */ /* 0x000fe200078e3cff */
[----:B-1----:R-:W-:Y:S06]  /*83b0*/  @!P0 BRA `(.L_x_177) ;  /* 0x0000000400088947 */ /* 0x002fec0003800000 */
.L_x_192:
[----:B------:R-:W-:Y:S01]  /*83c0*/  IMAD R3, R3, 0x8, R0 ;  /* 0x0000000803037824 */ /* 0x000fe200078e0200 */
[----:B------:R-:W-:-:S07]  /*83d0*/  SHF.L.U32 R0, R4, 0x1f, RZ ;  /* 0x0000001f04007819 */ /* 0x000fce00000006ff */
.L_x_178:
[----:B-1----:R1:W2:Y:S02]  /*83e0*/  SYNCS.PHASECHK.TRANS64.TRYWAIT P0, [R3+URZ], R0 ;  /* 0x00000000030075a7 */ /* 0x0022a4000800017f */
[----:B--2---:R-:W-:Y:S05]  /*83f0*/  @!P0 NANOSLEEP.SYNCS 0x989680 ;  /* 0x009896800000895d */ /* 0x004fea0003900000 */
[----:B------:R-:W2:Y:S02]  /*8400*/  @!P0 SYNCS.PHASECHK.TRANS64 P0, [R3+URZ], R0 ;  /* 0x00000000030085a7 */ /* 0x000ea4000800007f */
[----:B--2---:R-:W-:Y:S05]  /*8410*/  @!P0 BRA `(.L_x_178) ;  /* 0xfffffffc00f08947 */ /* 0x004fea000383ffff */
.L_x_169:
[----:B------:R-:W-:Y:S05]  /*8420*/  BSYNC B0 ;  /* 0x0000000000007941 */ /* 0x000fea0003800000 */
.L_x_168:
[----:B------:R-:W-:Y:S05]  /*8430*/  EXIT ;  /* 0x000000000000794d */ /* 0x000fea0003800000 */
.L_x_18:
[----:B-1----:R-:W-:-:S04]  /*8440*/  IMAD.U32 R12, RZ, RZ, UR8 ;  /* 0x00000008ff0c7e24 */ /* 0x002fc8000f8e00ff */
[----:B------:R1:W4:Y:S03]  /*8450*/  SYNCS.PHASECHK.TRANS64.TRYWAIT P0, [R12+URZ], R11 ;  /* 0x0000000b0c0075a7 */ /* 0x000326000800017f */
[----:B----4-:R-:W-:Y:S05]  /*8460*/  @!P0 NANOSLEEP.SYNCS 0x989680 ;  /* 0x009896800000895d */ /* 0x010fea0003900000 */
[----:B------:R-:W4:Y:S02]  /*8470*/  @!P0 SYNCS.PHASECHK.TRANS64 P0, [R12+URZ], R11 ;  /* 0x0000000b0c0085a7 */ /* 0x000f24000800007f */
[----:B----4-:R-:W-:Y:S05]  /*8480*/  @!P0 BRA `(.L_x_18) ;  /* 0xfffffffc00ec8947 */ /* 0x010fea000383ffff */
[----:B------:R-:W-:Y:S05]  /*8490*/  BRA `(.L_x_17) ;  /* 0xffffff9000987947 */ /* 0x000fea000383ffff */
.L_x_155:
[----:B------:R-:W-:Y:S01]  /*84a0*/  BSSY B1, `(.L_x_179) ;  /* 0x0000006000017945 */ /* 0x000fe20003800000 */
[----:B------:R-:W-:-:S07]  /*84b0*/  IMAD.MOV.U32 R6, RZ, RZ, -0x1 ;  /* 0xffffffffff067424 */ /* 0x000fce00078e00ff */
[----:B------:R-:W-:Y:S05]  /*84c0*/  WARPSYNC.COLLECTIVE R6, `(.L_x_180) ;  /* 0x00000000060c7348 */ /* 0x000fea0003c00000 */
[----:B------:R-:W-:Y:S02]  /*84d0*/  ELECT P1, UR62, PT ;  /* 0x00000000003e782f */ /* 0x000fe40003820000 */
[----:B------:R-:W-:Y:S01]  /*84e0*/  MOV R6, UR62 ;  /* 0x0000003e00067c02 */ /* 0x000fe20008000f00 */
[----:B------:R-:W-:Y:S10]  /*84f0*/  ENDCOLLECTIVE ;  /* 0x000000000000791b */ /* 0x000ff40003800000 */
.L_x_180:
[----:B------:R-:W-:Y:S05]  /*8500*/  BSYNC B1 ;  /* 0x0000000000017941 */ /* 0x000fea0003800000 */
.L_x_179:
[----:B------:R-:W-:Y:S05]  /*8510*/  BRA `(.L_x_181) ;  /* 0xffffffec00947947 */ /* 0x000fea000383ffff */
.L_x_158:
[----:B0-----:R0:W1:Y:S02]  /*8520*/  SYNCS.PHASECHK.TRANS64.TRYWAIT P1, [R20+URZ+0x40], R9 ;  /* 0x00004009140075a7 */ /* 0x001064000802017f */
[----:B-1----:R-:W-:Y:S05]  /*8530*/  @!P1 NANOSLEEP.SYNCS 0x989680 ;  /* 0x009896800000995d */ /* 0x002fea0003900000 */
[----:B------:R-:W1:Y:S02]  /*8540*/  @!P1 SYNCS.PHASECHK.TRANS64 P1, [R20+URZ+0x40], R9 ;  /* 0x00004009140095a7 */ /* 0x000e64000802007f */
[----:B-1----:R-:W-:Y:S05]  /*8550*/  @!P1 BRA `(.L_x_158) ;  /* 0xfffffffc00f09947 */ /* 0x002fea000383ffff */
[----:B------:R-:W-:Y:S05]  /*8560*/  BRA `(.L_x_182) ;  /* 0xffffffec00cc7947 */ /* 0x000fea000383ffff */
.L_x_167:
[----:B------:R-:W-:Y:S01]  /*8570*/  BSSY B0, `(.L_x_183) ;  /* 0x0000006000007945 */ /* 0x000fe20003800000 */
[----:B------:R-:W-:-:S07]  /*8580*/  IMAD.MOV.U32 R6, RZ, RZ, -0x1 ;  /* 0xffffffffff067424 */ /* 0x000fce00078e00ff */
[----:B------:R-:W-:Y:S05]  /*8590*/  WARPSYNC.COLLECTIVE R6, `(.L_x_184) ;  /* 0x00000000060c7348 */ /* 0x000fea0003c00000 */
[----:B------:R-:W-:Y:S02]  /*85a0*/  ELECT P1, UR62, PT ;  /* 0x00000000003e782f */ /* 0x000fe40003820000 */
[----:B------:R-:W-:Y:S01]  /*85b0*/  MOV R6, UR62 ;  /* 0x0000003e00067c02 */ /* 0x000fe20008000f00 */
[----:B------:R-:W-:Y:S10]  /*85c0*/  ENDCOLLECTIVE ;  /* 0x000000000000791b */ /* 0x000ff40003800000 */
.L_x_184:
[----:B------:R-:W-:Y:S05]  /*85d0*/  BSYNC B0 ;  /* 0x0000000000007941 */ /* 0x000fea0003800000 */
.L_x_183:
[----:B------:R-:W-:Y:S01]  /*85e0*/  PLOP3.LUT P0, PT, P1, PT, PT, 0x80, 0x0 ;  /* 0x000000000000781c */ /* 0x000fe20000f0f070 */
[----:B------:R-:W-:-:S12]  /*85f0*/  BRA `(.L_x_185) ;  /* 0xfffffff8004c7947 */ /* 0x000fd8000383ffff */
.L_x_171:
[----:B0-----:R0:W1:Y:S02]  /*8600*/  SYNCS.PHASECHK.TRANS64.TRYWAIT P0, [R7+URZ], R2 ;  /* 0x00000002070075a7 */ /* 0x001064000800017f */
[----:B-1----:R-:W-:Y:S05]  /*8610*/  @!P0 NANOSLEEP.SYNCS 0x989680 ;  /* 0x009896800000895d */ /* 0x002fea0003900000 */
[----:B------:R-:W1:Y:S02]  /*8620*/  @!P0 SYNCS.PHASECHK.TRANS64 P0, [R7+URZ], R2 ;  /* 0x00000002070085a7 */ /* 0x000e64000800007f */
[----:B-1----:R-:W-:Y:S05]  /*8630*/  @!P0 BRA `(.L_x_171) ;  /* 0xfffffffc00f08947 */ /* 0x002fea000383ffff */
[----:B------:R-:W-:Y:S05]  /*8640*/  BRA `(.L_x_186) ;  /* 0xfffffff8008c7947 */ /* 0x000fea000383ffff */
.L_x_172:
[----:B0-----:R0:W1:Y:S02]  /*8650*/  SYNCS.PHASECHK.TRANS64.TRYWAIT P0, [R9+URZ], R4 ;  /* 0x00000004090075a7 */ /* 0x001064000800017f */
[----:B-1----:R-:W-:Y:S05]  /*8660*/  @!P0 NANOSLEEP.SYNCS 0x989680 ;  /* 0x009896800000895d */ /* 0x002fea0003900000 */
[----:B------:R-:W1:Y:S02]  /*8670*/  @!P0 SYNCS.PHASECHK.TRANS64 P0, [R9+URZ], R4 ;  /* 0x00000004090085a7 */ /* 0x000e64000800007f */
[----:B-1----:R-:W-:Y:S05]  /*8680*/  @!P0 BRA `(.L_x_172) ;  /* 0xfffffffc00f08947 */ /* 0x002fea000383ffff */
[----:B------:R-:W-:Y:S05]  /*8690*/  BRA `(.L_x_187) ;  /* 0xfffffff8009c7947 */ /* 0x000fea000383ffff */
.L_x_173:
[----:B0-----:R0:W1:Y:S02]  /*86a0*/  SYNCS.PHASECHK.TRANS64.TRYWAIT P0, [R6+URZ], R5 ;  /* 0x00000005060075a7 */ /* 0x001064000800017f */
[----:B-1----:R-:W-:Y:S05]  /*86b0*/  @!P0 NANOSLEEP.SYNCS 0x989680 ;  /* 0x009896800000895d */ /* 0x002fea0003900000 */
[----:B------:R-:W1:Y:S02]  /*86c0*/  @!P0 SYNCS.PHASECHK.TRANS64 P0, [R6+URZ], R5 ;  /* 0x00000005060085a7 */ /* 0x000e64000800007f */
[----:B-1----:R-:W-:Y:S05]  /*86d0*/  @!P0 BRA `(.L_x_173) ;  /* 0xfffffffc00f08947 */ /* 0x002fea000383ffff */
[----:B------:R-:W-:Y:S05]  /*86e0*/  BRA `(.L_x_188) ;  /* 0xfffffff800ac7947 */ /* 0x000fea000383ffff */
.L_x_174:
[----:B0-----:R0:W1:Y:S02]  /*86f0*/  SYNCS.PHASECHK.TRANS64.TRYWAIT P0, [R9+URZ], R4 ;  /* 0x00000004090075a7 */ /* 0x001064000800017f */
[----:B-1----:R-:W-:Y:S05]  /*8700*/  @!P0 NANOSLEEP.SYNCS 0x989680 ;  /* 0x009896800000895d */ /* 0x002fea0003900000 */
[----:B------:R-:W1:Y:S02]  /*8710*/  @!P0 SYNCS.PHASECHK.TRANS64 P0, [R9+URZ], R4 ;  /* 0x00000004090085a7 */ /* 0x000e64000800007f */
[----:B-1----:R-:W-:Y:S05]  /*8720*/  @!P0 BRA `(.L_x_174) ;  /* 0xfffffffc00f08947 */ /* 0x002fea000383ffff */
[----:B------:R-:W-:Y:S05]  /*8730*/  BRA `(.L_x_189) ;  /* 0xfffffff800bc7947 */ /* 0x000fea000383ffff */
.L_x_175:
[----:B0-----:R0:W1:Y:S02]  /*8740*/  SYNCS.PHASECHK.TRANS64.TRYWAIT P0, [R6+URZ], R5 ;  /* 0x00000005060075a7 */ /* 0x001064000800017f */
[----:B-1----:R-:W-:Y:S05]  /*8750*/  @!P0 NANOSLEEP.SYNCS 0x989680 ;  /* 0x009896800000895d */ /* 0x002fea0003900000 */
[----:B------:R-:W1:Y:S02]  /*8760*/  @!P0 SYNCS.PHASECHK.TRANS64 P0, [R6+URZ], R5 ;  /* 0x00000005060085a7 */ /* 0x000e64000800007f */
[----:B-1----:R-:W-:Y:S05]  /*8770*/  @!P0 BRA `(.L_x_175) ;  /* 0xfffffffc00f08947 */ /* 0x002fea000383ffff */
[----:B------:R-:W-:Y:S05]  /*8780*/  BRA `(.L_x_190) ;  /* 0xfffffff800cc7947 */ /* 0x000fea000383ffff */
.L_x_176:
[----:B0-----:R0:W1:Y:S02]  /*8790*/  SYNCS.PHASECHK.TRANS64.TRYWAIT P0, [R9+URZ], R4 ;  /* 0x00000004090075a7 */ /* 0x001064000800017f */
[----:B-1----:R-:W-:Y:S05]  /*87a0*/  @!P0 NANOSLEEP.SYNCS 0x989680 ;  /* 0x009896800000895d */ /* 0x002fea0003900000 */
[----:B------:R-:W1:Y:S02]  /*87b0*/  @!P0 SYNCS.PHASECHK.TRANS64 P0, [R9+URZ], R4 ;  /* 0x00000004090085a7 */ /* 0x000e64000800007f */
[----:B-1----:R-:W-:Y:S05]  /*87c0*/  @!P0 BRA `(.L_x_176) ;  /* 0xfffffffc00f08947 */ /* 0x002fea000383ffff */
[----:B------:R-:W-:Y:S05]  /*87d0*/  BRA `(.L_x_191) ;  /* 0xfffffff800dc7947 */ /* 0x000fea000383ffff */
.L_x_177:
[----:B0-----:R0:W1:Y:S02]  /*87e0*/  SYNCS.PHASECHK.TRANS64.TRYWAIT P0, [R6+URZ], R5 ;  /* 0x00000005060075a7 */ /* 0x001064000800017f */
[----:B-1----:R-:W-:Y:S05]  /*87f0*/  @!P0 NANOSLEEP.SYNCS 0x989680 ;  /* 0x009896800000895d */ /* 0x002fea0003900000 */
[----:B------:R-:W1:Y:S02]  /*8800*/  @!P0 SYNCS.PHASECHK.TRANS64 P0, [R6+URZ], R5 ;  /* 0x00000005060085a7 */ /* 0x000e64000800007f */
[----:B-1----:R-:W-:Y:S05]  /*8810*/  @!P0 BRA `(.L_x_177) ;  /* 0xfffffffc00f08947 */ /* 0x002fea000383ffff */
[----:B------:R-:W-:Y:S05]  /*8820*/  BRA `(.L_x_192) ;  /* 0xfffffff800e47947 */ /* 0x000fea000383ffff */
.L_x_193:
[----:B------:R-:W-:-:S00]  /*8830*/  BRA `(.L_x_193) ;  /* 0xfffffffc00fc7947 */ /* 0x000fc0000383ffff */
[----:B------:R-:W-:-:S00]  /*8840*/  NOP ;  /* 0x0000000000007918 */ /* 0x000fc00000000000 */
        /* <DEDUP_REMOVED lines=11> */
.L_x_194:


//--------------------- .nv.shared._ZN7cutlass13device_kernelINS_4gemm6kernel13GemmUniversalIN4cute5tupleIJiiiiEEENS1_10collective13CollectiveMmaINS1_40MainloopSm90TmaGmmaWarpSpecializedSparseILi8ENS5_IJNS4_1CILi1EEESB_SB_EEENS1_35KernelTmaWarpSpecializedCooperativeEEENS5_IJNSA_ILi256EEENSA_ILi64EEESG_EEENS_6half_tENS5_IJNS4_6LayoutINS5_IJiNS5_IJNSA_ILi2EEEiEEEiEEENS5_IJlNS5_IJSB_SK_EEElEEEEENSJ_INS5_IJNS5_IJNS5_IJNSA_ILi8EEESK_NSA_ILi4EEEEEEiEEENS5_IJNS5_IJNSA_ILi16EEESK_SK_EEEiEEEiEEENS5_IJNS5_IJNS5_IJSG_SU_NSA_ILi1024EEEEEENSA_ILi4096EEEEEENS5_IJNS5_IJSB_NSA_ILi512EEENSA_ILi32EEEEEElEEElEEEEEEEESI_NS5_IJlSB_lEEENS4_8TiledMMAINS4_8MMA_AtomIJNS4_4SM904GMMA6SPARSE26GMMA_64x64x32_F32F16F16_SSILNS1D_5MajorE0ELS1G_0ELNS1D_7ScaleInE1ELS1H_1ELNS1D_9SparseSelE0EEEEEENSJ_INS5_IJSK_SB_SB_EEENS5_IJSB_NSA_ILi0EEES1M_EEEEENS5_IJNS4_10UnderscoreES1P_S1P_EEEEENS4_13SM90_TMA_LOADENS4_14ComposedLayoutINS4_7SwizzleILi2ELi4ELi3EEENS4_25smem_sparse_ptr_flag_bitsILi2ELi16EEENSJ_INS5_IJNS5_IJSB_SQ_EEENS5_IJSK_S13_EEEEEENS5_IJNS5_IJS1M_SG_EEESN_EEEEEEEvNS4_8identityES1S_NS1T_INS1U_ILi3ELi4ELi3EEENS4_18smem_ptr_flag_bitsILi16EEENSJ_INS5_IJSQ_SG_EEENS5_IJSG_SB_EEEEEEEvS25_EENS_8epilogue10collective6detail29Sm90TmaWarpSpecializedAdapterINS2F_15DefaultEpilogueIfNS5_IJSB_llEEES2J_NS2E_6thread17LinearCombinationIfLi1EffLNS2K_9ScaleType4KindE0ELNS_15FloatRoundStyleE2EfEENS1_15EpilogueDefaultEEEEEvvEEEEvNT_6ParamsE --------------------------
	.section	.nv.shared._ZN7cutlass13device_kernelINS_4gemm6kernel13GemmUniversalIN4cute5tupleIJiiiiEEENS1_10collective13CollectiveMmaINS1_40MainloopSm90TmaGmmaWarpSpecializedSparseILi8ENS5_IJNS4_1CILi1EEESB_SB_EEENS1_35KernelTmaWarpSpecializedCooperativeEEENS5_IJNSA_ILi256EEENSA_ILi64EEESG_EEENS_6half_tENS5_IJNS4_6LayoutINS5_IJiNS5_IJNSA_ILi2EEEiEEEiEEENS5_IJlNS5_IJSB_SK_EEElEEEEENSJ_INS5_IJNS5_IJNS5_IJNSA_ILi8EEESK_NSA_ILi4EEEEEEiEEENS5_IJNS5_IJNSA_ILi16EEESK_SK_EEEiEEEiEEENS5_IJNS5_IJNS5_IJSG_SU_NSA_ILi1024EEEEEENSA_ILi4096EEEEEENS5_IJNS5_IJSB_NSA_ILi512EEENSA_ILi32EEEEEElEEElEEEEEEEESI_NS5_IJlSB_lEEENS4_8TiledMMAINS4_8MMA_AtomIJNS4_4SM904GMMA6SPARSE26GMMA_64x64x32_F32F16F16_SSILNS1D_5MajorE0ELS1G_0ELNS1D_7ScaleInE1ELS1H_1ELNS1D_9SparseSelE0EEEEEENSJ_INS5_IJSK_SB_SB_EEENS5_IJSB_NSA_ILi0EEES1M_EEEEENS5_IJNS4_10UnderscoreES1P_S1P_EEEEENS4_13SM90_TMA_LOADENS4_14ComposedLayoutINS4_7SwizzleILi2ELi4ELi3EEENS4_25smem_sparse_ptr_flag_bitsILi2ELi16EEENSJ_INS5_IJNS5_IJSB_SQ_EEENS5_IJSK_S13_EEEEEENS5_IJNS5_IJS1M_SG_EEESN_EEEEEEEvNS4_8identityES1S_NS1T_INS1U_ILi3ELi4ELi3EEENS4_18smem_ptr_flag_bitsILi16EEENSJ_INS5_IJSQ_SG_EEENS5_IJSG_SB_EEEEEEEvS25_EENS_8epilogue10collective6detail29Sm90TmaWarpSpecializedAdapterINS2F_15DefaultEpilogueIfNS5_IJSB_llEEES2J_NS2E_6thread17LinearCombinationIfLi1EffLNS2K_9ScaleType4KindE0ELNS_15FloatRoundStyleE2EfEENS1_15EpilogueDefaultEEEEEvvEEEEvNT_6ParamsE,"aw",@nobits
	.sectionflags	@""
	.align	16
	.zero		1024


//--------------------- .nv.shared.reserved.0     --------------------------
	.section	.nv.shared.reserved.0,"aw",@nobits
	.weak		__nv_reservedSMEM_offset_0_alias
	.size		__nv_reservedSMEM_offset_0_alias, 0, 0
	.other		__nv_reservedSMEM_offset_0_alias,@"STO_CUDA_RESERVED_SHARED STV_DEFAULT"
__nv_reservedSMEM_offset_0_alias:
	.zero		0


//--------------------- .nv.global                --------------------------
	.section	.nv.global,"aw",@nobits
.nv.global:
	.type		_ZN39_INTERNAL_3195d487_4_k_cu_6629a4ed_27904cute1_E,@object
	.size		_ZN39_INTERNAL_3195d487_4_k_cu_6629a4ed_27904cute1_E,(_ZN39_INTERNAL_3195d487_4_k_cu_6629a4ed_27904cuda3std3__45__cpo6cbeginE - _ZN39_INTERNAL_3195d487_4_k_cu_6629a4ed_27904cute1_E)
_ZN39_INTERNAL_3195d487_4_k_cu_6629a4ed_27904cute1_E:
	.zero		1
	.type		_ZN39_INTERNAL_3195d487_4_k_cu_6629a4ed_27904cuda3std3__45__cpo6cbeginE,@object
	.size		_ZN39_INTERNAL_3195d487_4_k_cu_6629a4ed_27904cuda3std3__45__cpo6cbeginE,(_ZN39_INTERNAL_3195d487_4_k_cu_6629a4ed_27904cuda3std3__48in_placeE - _ZN39_INTERNAL_3195d487_4_k_cu_6629a4ed_27904cuda3std3__45__cpo6cbeginE)
_ZN39_INTERNAL_3195d487_4_k_cu_6629a4ed_27904cuda3std3__45__cpo6cbeginE:
	.zero		1
	.type		_ZN39_INTERNAL_3195d487_4_k_cu_6629a4ed_27904cuda3std3__48in_placeE,@object
	.size		_ZN39_INTERNAL_3195d487_4_k_cu_6629a4ed_27904cuda3std3__48in_placeE,(_ZN39_INTERNAL_3195d487_4_k_cu_6629a4ed_27904cuda3std6ranges3__45__cpo9iter_moveE - _ZN39_INTERNAL_3195d487_4_k_cu_6629a4ed_27904cuda3std3__48in_placeE)
_ZN39_INTERNAL_3195d487_4_k_cu_6629a4ed_27904cuda3std3__48in_placeE:
	.zero		1
	.type		_ZN39_INTERNAL_3195d487_4_k_cu_6629a4ed_27904cuda3std6ranges3__45__cpo9iter_moveE,@object
	.size		_ZN39_INTERNAL_3195d487_4_k_cu_6629a4ed_27904cuda3std6ranges3__45__cpo9iter_moveE,(_ZN39_INTERNAL_3195d487_4_k_cu_6629a4ed_27904cuda3std3__45__cpo5beginE - _ZN39_INTERNAL_3195d487_4_k_cu_6629a4ed_27904cuda3std6ranges3__45__cpo9iter_moveE)
_ZN39_INTERNAL_3195d487_4_k_cu_6629a4ed_27904cuda3std6ranges3__45__cpo9iter_moveE:
	.zero		1
	.type		_ZN39_INTERNAL_3195d487_4_k_cu_6629a4ed_27904cuda3std3__45__cpo5beginE,@object
	.size		_ZN39_INTERNAL_3195d487_4_k_cu_6629a4ed_27904cuda3std3__45__cpo5beginE,(_ZN39_INTERNAL_3195d487_4_k_cu_6629a4ed_27904cuda3std3__441_GLOBAL__N__3195d487_4_k_cu_6629a4ed_27906ignoreE - _ZN39_INTERNAL_3195d487_4_k_cu_6629a4ed_27904cuda3std3__45__cpo5beginE)
_ZN39_INTERNAL_3195d487_4_k_cu_6629a4ed_27904cuda3std3__45__cpo5beginE:
	.zero		1
	.type		_ZN39_INTERNAL_3195d487_4_k_cu_6629a4ed_27904cuda3std3__441_GLOBAL__N__3195d487_4_k_cu_6629a4ed_27906ignoreE,@object
	.size		_ZN39_INTERNAL_3195d487_4_k_cu_6629a4ed_27904cuda3std3__441_GLOBAL__N__3195d487_4_k_cu_6629a4ed_27906ignoreE,(_ZN39_INTERNAL_3195d487_4_k_cu_6629a4ed_27904cute7productE - _ZN39_INTERNAL_3195d487_4_k_cu_6629a4ed_27904cuda3std3__441_GLOBAL__N__3195d487_4_k_cu_6629a4ed_27906ignoreE)
_ZN39_INTERNAL_3195d487_4_k_cu_6629a4ed_27904cuda3std3__441_GLOBAL__N__3195d487_4_k_cu_6629a4ed_27906ignoreE:
	.zero		1
	.type		_ZN39_INTERNAL_3195d487_4_k_cu_6629a4ed_27904cute7productE,@object
	.size		_ZN39_INTERNAL_3195d487_4_k_cu_6629a4ed_27904cute7productE,(_ZN39_INTERNAL_3195d487_4_k_cu_6629a4ed_27904cuda3std3__45__cpo3endE - _ZN39_INTERNAL_3195d487_4_k_cu_6629a4ed_27904cute7productE)
_ZN39_INTERNAL_3195d487_4_k_cu_6629a4ed_27904cute7productE:
	.zero		1
	.type		_ZN39_INTERNAL_3195d487_4_k_cu_6629a4ed_27904cuda3std3__45__cpo3endE,@object
	.size		_ZN39_INTERNAL_3195d487_4_k_cu_6629a4ed_27904cuda3std3__45__cpo3endE,(_ZN39_INTERNAL_3195d487_4_k_cu_6629a4ed_27904cuda3std3__419piecewise_constructE - _ZN39_INTERNAL_3195d487_4_k_cu_6629a4ed_27904cuda3std3__45__cpo3endE)
_ZN39_INTERNAL_3195d487_4_k_cu_6629a4ed_27904cuda3std3__45__cpo3endE:
	.zero		1
	.type		_ZN39_INTERNAL_3195d487_4_k_cu_6629a4ed_27904cuda3std3__419piecewise_constructE,@object
	.size		_ZN39_INTERNAL_3195d487_4_k_cu_6629a4ed_27904cuda3std3__419piecewise_constructE,(_ZN39_INTERNAL_3195d487_4_k_cu_6629a4ed_27904cuda3std3__45__cpo4cendE - _ZN39_INTERNAL_3195d487_4_k_cu_6629a4ed_27904cuda3std3__419piecewise_constructE)
_ZN39_INTERNAL_3195d487_4_k_cu_6629a4ed_27904cuda3std3__419piecewise_constructE:
	.zero		1
	.type		_ZN39_INTERNAL_3195d487_4_k_cu_6629a4ed_27904cuda3std3__45__cpo4cendE,@object
	.size		_ZN39_INTERNAL_3195d487_4_k_cu_6629a4ed_27904cuda3std3__45__cpo4cendE,(_ZN39_INTERNAL_3195d487_4_k_cu_6629a4ed_27904cuda3std6ranges3__45__cpo4swapE - _ZN39_INTERNAL_3195d487_4_k_cu_6629a4ed_27904cuda3std3__45__cpo4cendE)
_ZN39_INTERNAL_3195d487_4_k_cu_6629a4ed_27904cuda3std3__45__cpo4cendE:
	.zero		1
	.type		_ZN39_INTERNAL_3195d487_4_k_cu_6629a4ed_27904cuda3std6ranges3__45__cpo4swapE,@object
	.size		_ZN39_INTERNAL_3195d487_4_k_cu_6629a4ed_27904cuda3std6ranges3__45__cpo4swapE,(.L_7 - _ZN39_INTERNAL_3195d487_4_k_cu_6629a4ed_27904cuda3std6ranges3__45__cpo4swapE)
_ZN39_INTERNAL_3195d487_4_k_cu_6629a4ed_27904cuda3std6ranges3__45__cpo4swapE:
	.zero		1
.L_7:


//--------------------- .nv.constant0._ZN7cutlass13device_kernelINS_4gemm6kernel13GemmUniversalIN4cute5tupleIJiiiiEEENS1_10collective13CollectiveMmaINS1_40MainloopSm90TmaGmmaWarpSpecializedSparseILi8ENS5_IJNS4_1CILi1EEESB_SB_EEENS1_35KernelTmaWarpSpecializedCooperativeEEENS5_IJNSA_ILi256EEENSA_ILi64EEESG_EEENS_6half_tENS5_IJNS4_6LayoutINS5_IJiNS5_IJNSA_ILi2EEEiEEEiEEENS5_IJlNS5_IJSB_SK_EEElEEEEENSJ_INS5_IJNS5_IJNS5_IJNSA_ILi8EEESK_NSA_ILi4EEEEEEiEEENS5_IJNS5_IJNSA_ILi16EEESK_SK_EEEiEEEiEEENS5_IJNS5_IJNS5_IJSG_SU_NSA_ILi1024EEEEEENSA_ILi4096EEEEEENS5_IJNS5_IJSB_NSA_ILi512EEENSA_ILi32EEEEEElEEElEEEEEEEESI_NS5_IJlSB_lEEENS4_8TiledMMAINS4_8MMA_AtomIJNS4_4SM904GMMA6SPARSE26GMMA_64x64x32_F32F16F16_SSILNS1D_5MajorE0ELS1G_0ELNS1D_7ScaleInE1ELS1H_1ELNS1D_9SparseSelE0EEEEEENSJ_INS5_IJSK_SB_SB_EEENS5_IJSB_NSA_ILi0EEES1M_EEEEENS5_IJNS4_10UnderscoreES1P_S1P_EEEEENS4_13SM90_TMA_LOADENS4_14ComposedLayoutINS4_7SwizzleILi2ELi4ELi3EEENS4_25smem_sparse_ptr_flag_bitsILi2ELi16EEENSJ_INS5_IJNS5_IJSB_SQ_EEENS5_IJSK_S13_EEEEEENS5_IJNS5_IJS1M_SG_EEESN_EEEEEEEvNS4_8identityES1S_NS1T_INS1U_ILi3ELi4ELi3EEENS4_18smem_ptr_flag_bitsILi16EEENSJ_INS5_IJSQ_SG_EEENS5_IJSG_SB_EEEEEEEvS25_EENS_8epilogue10collective6detail29Sm90TmaWarpSpecializedAdapterINS2F_15DefaultEpilogueIfNS5_IJSB_llEEES2J_NS2E_6thread17LinearCombinationIfLi1EffLNS2K_9ScaleType4KindE0ELNS_15FloatRoundStyleE2EfEENS1_15EpilogueDefaultEEEEEvvEEEEvNT_6ParamsE --------------------------
	.section	.nv.constant0._ZN7cutlass13device_kernelINS_4gemm6kernel13GemmUniversalIN4cute5tupleIJiiiiEEENS1_10collective13CollectiveMmaINS1_40MainloopSm90TmaGmmaWarpSpecializedSparseILi8ENS5_IJNS4_1CILi1EEESB_SB_EEENS1_35KernelTmaWarpSpecializedCooperativeEEENS5_IJNSA_ILi256EEENSA_ILi64EEESG_EEENS_6half_tENS5_IJNS4_6LayoutINS5_IJiNS5_IJNSA_ILi2EEEiEEEiEEENS5_IJlNS5_IJSB_SK_EEElEEEEENSJ_INS5_IJNS5_IJNS5_IJNSA_ILi8EEESK_NSA_ILi4EEEEEEiEEENS5_IJNS5_IJNSA_ILi16EEESK_SK_EEEiEEEiEEENS5_IJNS5_IJNS5_IJSG_SU_NSA_ILi1024EEEEEENSA_ILi4096EEEEEENS5_IJNS5_IJSB_NSA_ILi512EEENSA_ILi32EEEEEElEEElEEEEEEEESI_NS5_IJlSB_lEEENS4_8TiledMMAINS4_8MMA_AtomIJNS4_4SM904GMMA6SPARSE26GMMA_64x64x32_F32F16F16_SSILNS1D_5MajorE0ELS1G_0ELNS1D_7ScaleInE1ELS1H_1ELNS1D_9SparseSelE0EEEEEENSJ_INS5_IJSK_SB_SB_EEENS5_IJSB_NSA_ILi0EEES1M_EEEEENS5_IJNS4_10UnderscoreES1P_S1P_EEEEENS4_13SM90_TMA_LOADENS4_14ComposedLayoutINS4_7SwizzleILi2ELi4ELi3EEENS4_25smem_sparse_ptr_flag_bitsILi2ELi16EEENSJ_INS5_IJNS5_IJSB_SQ_EEENS5_IJSK_S13_EEEEEENS5_IJNS5_IJS1M_SG_EEESN_EEEEEEEvNS4_8identityES1S_NS1T_INS1U_ILi3ELi4ELi3EEENS4_18smem_ptr_flag_bitsILi16EEENSJ_INS5_IJSQ_SG_EEENS5_IJSG_SB_EEEEEEEvS25_EENS_8epilogue10collective6detail29Sm90TmaWarpSpecializedAdapterINS2F_15DefaultEpilogueIfNS5_IJSB_llEEES2J_NS2E_6thread17LinearCombinationIfLi1EffLNS2K_9ScaleType4KindE0ELNS_15FloatRoundStyleE2EfEENS1_15EpilogueDefaultEEEEEvvEEEEvNT_6ParamsE,"a",@progbits
	.sectionflags	@""
	.align	4
.nv.constant0._ZN7cutlass13device_kernelINS_4gemm6kernel13GemmUniversalIN4cute5tupleIJiiiiEEENS1_10collective13CollectiveMmaINS1_40MainloopSm90TmaGmmaWarpSpecializedSparseILi8ENS5_IJNS4_1CILi1EEESB_SB_EEENS1_35KernelTmaWarpSpecializedCooperativeEEENS5_IJNSA_ILi256EEENSA_ILi64EEESG_EEENS_6half_tENS5_IJNS4_6LayoutINS5_IJiNS5_IJNSA_ILi2EEEiEEEiEEENS5_IJlNS5_IJSB_SK_EEElEEEEENSJ_INS5_IJNS5_IJNS5_IJNSA_ILi8EEESK_NSA_ILi4EEEEEEiEEENS5_IJNS5_IJNSA_ILi16EEESK_SK_EEEiEEEiEEENS5_IJNS5_IJNS5_IJSG_SU_NSA_ILi1024EEEEEENSA_ILi4096EEEEEENS5_IJNS5_IJSB_NSA_ILi512EEENSA_ILi32EEEEEElEEElEEEEEEEESI_NS5_IJlSB_lEEENS4_8TiledMMAINS4_8MMA_AtomIJNS4_4SM904GMMA6SPARSE26GMMA_64x64x32_F32F16F16_SSILNS1D_5MajorE0ELS1G_0ELNS1D_7ScaleInE1ELS1H_1ELNS1D_9SparseSelE0EEEEEENSJ_INS5_IJSK_SB_SB_EEENS5_IJSB_NSA_ILi0EEES1M_EEEEENS5_IJNS4_10UnderscoreES1P_S1P_EEEEENS4_13SM90_TMA_LOADENS4_14ComposedLayoutINS4_7SwizzleILi2ELi4ELi3EEENS4_25smem_sparse_ptr_flag_bitsILi2ELi16EEENSJ_INS5_IJNS5_IJSB_SQ_EEENS5_IJSK_S13_EEEEEENS5_IJNS5_IJS1M_SG_EEESN_EEEEEEEvNS4_8identityES1S_NS1T_INS1U_ILi3ELi4ELi3EEENS4_18smem_ptr_flag_bitsILi16EEENSJ_INS5_IJSQ_SG_EEENS5_IJSG_SB_EEEEEEEvS25_EENS_8epilogue10collective6detail29Sm90TmaWarpSpecializedAdapterINS2F_15DefaultEpilogueIfNS5_IJSB_llEEES2J_NS2E_6thread17LinearCombinationIfLi1EffLNS2K_9ScaleType4KindE0ELNS_15FloatRoundStyleE2EfEENS1_15EpilogueDefaultEEEEEvvEEEEvNT_6ParamsE:
	.zero		1920


//--------------------- SYMBOLS --------------------------

	.type		.nv.reservedSmem.offset0,@object
	.size		.nv.reservedSmem.offset0,0x4
